//
// Generated by NVIDIA NVVM Compiler
//
// Compiler Build ID: CL-36424714
// Cuda compilation tools, release 13.0, V13.0.88
// Based on NVVM 20.0.0
//

.version 9.0
.target sm_100
.address_size 64

	// .globl	_Z33__kernel_fused_softmax_warp_levelPfii
// _ZZ34__kernel_fused_softmax_block_levelPfiiE4data has been demoted
// _ZZ41__kernel_fused_softmax_block_level_sharedPfiiE4data has been demoted
// _ZZ41__kernel_fused_softmax_block_level_sharedPfiiE2AR has been demoted

.visible .entry _Z33__kernel_fused_softmax_warp_levelPfii(
	.param .u64 .ptr .align 1 _Z33__kernel_fused_softmax_warp_levelPfii_param_0,
	.param .u32 _Z33__kernel_fused_softmax_warp_levelPfii_param_1,
	.param .u32 _Z33__kernel_fused_softmax_warp_levelPfii_param_2
)
{
	.reg .pred 	%p<34>;
	.reg .b32 	%r<119>;
	.reg .b32 	%f<439>;
	.reg .b64 	%rd<22>;

	ld.param.u64 	%rd9, [_Z33__kernel_fused_softmax_warp_levelPfii_param_0];
	ld.param.u32 	%r25, [_Z33__kernel_fused_softmax_warp_levelPfii_param_1];
	ld.param.u32 	%r24, [_Z33__kernel_fused_softmax_warp_levelPfii_param_2];
	mov.u32 	%r26, %tid.y;
	mov.u32 	%r27, %ctaid.x;
	mov.u32 	%r28, %ntid.y;
	mad.lo.s32 	%r1, %r27, %r28, %r26;
	setp.ge.s32 	%p1, %r1, %r25;
	@%p1 bra 	$L__BB0_36;
	mov.u32 	%r29, %tid.x;
	cvta.to.global.u64 	%rd1, %rd9;
	mul.lo.s32 	%r2, %r24, %r1;
	mul.wide.s32 	%rd10, %r2, 4;
	add.s64 	%rd2, %rd1, %rd10;
	shl.b32 	%r30, %r29, 2;
	and.b32  	%r117, %r30, 124;
	setp.ge.s32 	%p2, %r117, %r24;
	mov.f32 	%f436, 0f00000000;
	mov.f32 	%f413, 0fFF800000;
	@%p2 bra 	$L__BB0_30;
	and.b32  	%r4, %r24, 3;
	add.s32 	%r5, %r117, %r4;
	and.b32  	%r6, %r24, 1;
	mov.f32 	%f413, 0fFF800000;
	mov.f32 	%f436, 0f00000000;
	mov.b32 	%r111, 0;
	mov.u32 	%r112, %r117;
$L__BB0_3:
	add.s32 	%r32, %r112, 3;
	setp.lt.s32 	%p3, %r32, %r24;
	@%p3 bra 	$L__BB0_26;
	shl.b32 	%r33, %r111, 7;
	sub.s32 	%r9, %r24, %r33;
	sub.s32 	%r34, %r117, %r9;
	setp.gt.u32 	%p4, %r34, -4;
	mov.u32 	%r115, %r112;
	@%p4 bra 	$L__BB0_15;
	sub.s32 	%r10, %r9, %r5;
	mov.b32 	%r114, 0;
	mov.u32 	%r115, %r112;
$L__BB0_6:
	.pragma "nounroll";
	mul.wide.u32 	%rd11, %r115, 4;
	add.s64 	%rd3, %rd2, %rd11;
	ld.global.f32 	%f14, [%rd3];
	setp.geu.f32 	%p5, %f413, %f14;
	@%p5 bra 	$L__BB0_8;
	sub.f32 	%f68, %f413, %f14;
	fma.rn.f32 	%f69, %f68, 0f3BBB989D, 0f3F000000;
	cvt.sat.f32.f32 	%f70, %f69;
	mov.f32 	%f71, 0f4B400001;
	mov.f32 	%f72, 0f437C0000;
	fma.rm.f32 	%f73, %f70, %f72, %f71;
	add.f32 	%f74, %f73, 0fCB40007F;
	neg.f32 	%f75, %f74;
	fma.rn.f32 	%f76, %f68, 0f3FB8AA3B, %f75;
	fma.rn.f32 	%f77, %f68, 0f32A57060, %f76;
	mov.b32 	%r36, %f73;
	shl.b32 	%r37, %r36, 23;
	mov.b32 	%f78, %r37;
	ex2.approx.ftz.f32 	%f79, %f77;
	mul.f32 	%f80, %f79, %f78;
	mul.f32 	%f436, %f436, %f80;
	mov.f32 	%f413, %f14;
$L__BB0_8:
	sub.f32 	%f81, %f14, %f413;
	fma.rn.f32 	%f82, %f81, 0f3BBB989D, 0f3F000000;
	cvt.sat.f32.f32 	%f83, %f82;
	mov.f32 	%f84, 0f4B400001;
	mov.f32 	%f85, 0f437C0000;
	fma.rm.f32 	%f86, %f83, %f85, %f84;
	add.f32 	%f87, %f86, 0fCB40007F;
	neg.f32 	%f88, %f87;
	fma.rn.f32 	%f89, %f81, 0f3FB8AA3B, %f88;
	fma.rn.f32 	%f90, %f81, 0f32A57060, %f89;
	mov.b32 	%r38, %f86;
	shl.b32 	%r39, %r38, 23;
	mov.b32 	%f91, %r39;
	ex2.approx.ftz.f32 	%f92, %f90;
	fma.rn.f32 	%f416, %f92, %f91, %f436;
	ld.global.f32 	%f19, [%rd3+4];
	setp.geu.f32 	%p6, %f413, %f19;
	@%p6 bra 	$L__BB0_10;
	sub.f32 	%f93, %f413, %f19;
	fma.rn.f32 	%f94, %f93, 0f3BBB989D, 0f3F000000;
	cvt.sat.f32.f32 	%f95, %f94;
	mov.f32 	%f96, 0f4B400001;
	mov.f32 	%f97, 0f437C0000;
	fma.rm.f32 	%f98, %f95, %f97, %f96;
	add.f32 	%f99, %f98, 0fCB40007F;
	neg.f32 	%f100, %f99;
	fma.rn.f32 	%f101, %f93, 0f3FB8AA3B, %f100;
	fma.rn.f32 	%f102, %f93, 0f32A57060, %f101;
	mov.b32 	%r40, %f98;
	shl.b32 	%r41, %r40, 23;
	mov.b32 	%f103, %r41;
	ex2.approx.ftz.f32 	%f104, %f102;
	mul.f32 	%f105, %f104, %f103;
	mul.f32 	%f416, %f416, %f105;
	mov.f32 	%f413, %f19;
$L__BB0_10:
	sub.f32 	%f106, %f19, %f413;
	fma.rn.f32 	%f107, %f106, 0f3BBB989D, 0f3F000000;
	cvt.sat.f32.f32 	%f108, %f107;
	mov.f32 	%f109, 0f4B400001;
	mov.f32 	%f110, 0f437C0000;
	fma.rm.f32 	%f111, %f108, %f110, %f109;
	add.f32 	%f112, %f111, 0fCB40007F;
	neg.f32 	%f113, %f112;
	fma.rn.f32 	%f114, %f106, 0f3FB8AA3B, %f113;
	fma.rn.f32 	%f115, %f106, 0f32A57060, %f114;
	mov.b32 	%r42, %f111;
	shl.b32 	%r43, %r42, 23;
	mov.b32 	%f116, %r43;
	ex2.approx.ftz.f32 	%f117, %f115;
	fma.rn.f32 	%f418, %f117, %f116, %f416;
	ld.global.f32 	%f24, [%rd3+8];
	setp.geu.f32 	%p7, %f413, %f24;
	@%p7 bra 	$L__BB0_12;
	sub.f32 	%f118, %f413, %f24;
	fma.rn.f32 	%f119, %f118, 0f3BBB989D, 0f3F000000;
	cvt.sat.f32.f32 	%f120, %f119;
	mov.f32 	%f121, 0f4B400001;
	mov.f32 	%f122, 0f437C0000;
	fma.rm.f32 	%f123, %f120, %f122, %f121;
	add.f32 	%f124, %f123, 0fCB40007F;
	neg.f32 	%f125, %f124;
	fma.rn.f32 	%f126, %f118, 0f3FB8AA3B, %f125;
	fma.rn.f32 	%f127, %f118, 0f32A57060, %f126;
	mov.b32 	%r44, %f123;
	shl.b32 	%r45, %r44, 23;
	mov.b32 	%f128, %r45;
	ex2.approx.ftz.f32 	%f129, %f127;
	mul.f32 	%f130, %f129, %f128;
	mul.f32 	%f418, %f418, %f130;
	mov.f32 	%f413, %f24;
$L__BB0_12:
	sub.f32 	%f131, %f24, %f413;
	fma.rn.f32 	%f132, %f131, 0f3BBB989D, 0f3F000000;
	cvt.sat.f32.f32 	%f133, %f132;
	mov.f32 	%f134, 0f4B400001;
	mov.f32 	%f135, 0f437C0000;
	fma.rm.f32 	%f136, %f133, %f135, %f134;
	add.f32 	%f137, %f136, 0fCB40007F;
	neg.f32 	%f138, %f137;
	fma.rn.f32 	%f139, %f131, 0f3FB8AA3B, %f138;
	fma.rn.f32 	%f140, %f131, 0f32A57060, %f139;
	mov.b32 	%r46, %f136;
	shl.b32 	%r47, %r46, 23;
	mov.b32 	%f141, %r47;
	ex2.approx.ftz.f32 	%f142, %f140;
	fma.rn.f32 	%f420, %f142, %f141, %f418;
	ld.global.f32 	%f29, [%rd3+12];
	setp.geu.f32 	%p8, %f413, %f29;
	@%p8 bra 	$L__BB0_14;
	sub.f32 	%f143, %f413, %f29;
	fma.rn.f32 	%f144, %f143, 0f3BBB989D, 0f3F000000;
	cvt.sat.f32.f32 	%f145, %f144;
	mov.f32 	%f146, 0f4B400001;
	mov.f32 	%f147, 0f437C0000;
	fma.rm.f32 	%f148, %f145, %f147, %f146;
	add.f32 	%f149, %f148, 0fCB40007F;
	neg.f32 	%f150, %f149;
	fma.rn.f32 	%f151, %f143, 0f3FB8AA3B, %f150;
	fma.rn.f32 	%f152, %f143, 0f32A57060, %f151;
	mov.b32 	%r48, %f148;
	shl.b32 	%r49, %r48, 23;
	mov.b32 	%f153, %r49;
	ex2.approx.ftz.f32 	%f154, %f152;
	mul.f32 	%f155, %f154, %f153;
	mul.f32 	%f420, %f420, %f155;
	mov.f32 	%f413, %f29;
$L__BB0_14:
	sub.f32 	%f156, %f29, %f413;
	fma.rn.f32 	%f157, %f156, 0f3BBB989D, 0f3F000000;
	cvt.sat.f32.f32 	%f158, %f157;
	mov.f32 	%f159, 0f4B400001;
	mov.f32 	%f160, 0f437C0000;
	fma.rm.f32 	%f161, %f158, %f160, %f159;
	add.f32 	%f162, %f161, 0fCB40007F;
	neg.f32 	%f163, %f162;
	fma.rn.f32 	%f164, %f156, 0f3FB8AA3B, %f163;
	fma.rn.f32 	%f165, %f156, 0f32A57060, %f164;
	mov.b32 	%r50, %f161;
	shl.b32 	%r51, %r50, 23;
	mov.b32 	%f166, %r51;
	ex2.approx.ftz.f32 	%f167, %f165;
	fma.rn.f32 	%f436, %f167, %f166, %f420;
	add.s32 	%r115, %r115, 4;
	add.s32 	%r114, %r114, 4;
	setp.ne.s32 	%p9, %r114, %r10;
	@%p9 bra 	$L__BB0_6;
$L__BB0_15:
	setp.eq.s32 	%p10, %r4, 0;
	@%p10 bra 	$L__BB0_29;
	setp.eq.s32 	%p11, %r4, 1;
	@%p11 bra 	$L__BB0_22;
	mul.wide.u32 	%rd12, %r115, 4;
	add.s64 	%rd4, %rd2, %rd12;
	ld.global.f32 	%f38, [%rd4];
	setp.geu.f32 	%p12, %f413, %f38;
	@%p12 bra 	$L__BB0_19;
	sub.f32 	%f169, %f413, %f38;
	fma.rn.f32 	%f170, %f169, 0f3BBB989D, 0f3F000000;
	cvt.sat.f32.f32 	%f171, %f170;
	mov.f32 	%f172, 0f4B400001;
	mov.f32 	%f173, 0f437C0000;
	fma.rm.f32 	%f174, %f171, %f173, %f172;
	add.f32 	%f175, %f174, 0fCB40007F;
	neg.f32 	%f176, %f175;
	fma.rn.f32 	%f177, %f169, 0f3FB8AA3B, %f176;
	fma.rn.f32 	%f178, %f169, 0f32A57060, %f177;
	mov.b32 	%r52, %f174;
	shl.b32 	%r53, %r52, 23;
	mov.b32 	%f179, %r53;
	ex2.approx.ftz.f32 	%f180, %f178;
	mul.f32 	%f181, %f180, %f179;
	mul.f32 	%f436, %f436, %f181;
	mov.f32 	%f413, %f38;
$L__BB0_19:
	sub.f32 	%f182, %f38, %f413;
	fma.rn.f32 	%f183, %f182, 0f3BBB989D, 0f3F000000;
	cvt.sat.f32.f32 	%f184, %f183;
	mov.f32 	%f185, 0f4B400001;
	mov.f32 	%f186, 0f437C0000;
	fma.rm.f32 	%f187, %f184, %f186, %f185;
	add.f32 	%f188, %f187, 0fCB40007F;
	neg.f32 	%f189, %f188;
	fma.rn.f32 	%f190, %f182, 0f3FB8AA3B, %f189;
	fma.rn.f32 	%f191, %f182, 0f32A57060, %f190;
	mov.b32 	%r54, %f187;
	shl.b32 	%r55, %r54, 23;
	mov.b32 	%f192, %r55;
	ex2.approx.ftz.f32 	%f193, %f191;
	fma.rn.f32 	%f428, %f193, %f192, %f436;
	ld.global.f32 	%f43, [%rd4+4];
	setp.geu.f32 	%p13, %f413, %f43;
	@%p13 bra 	$L__BB0_21;
	sub.f32 	%f194, %f413, %f43;
	fma.rn.f32 	%f195, %f194, 0f3BBB989D, 0f3F000000;
	cvt.sat.f32.f32 	%f196, %f195;
	mov.f32 	%f197, 0f4B400001;
	mov.f32 	%f198, 0f437C0000;
	fma.rm.f32 	%f199, %f196, %f198, %f197;
	add.f32 	%f200, %f199, 0fCB40007F;
	neg.f32 	%f201, %f200;
	fma.rn.f32 	%f202, %f194, 0f3FB8AA3B, %f201;
	fma.rn.f32 	%f203, %f194, 0f32A57060, %f202;
	mov.b32 	%r56, %f199;
	shl.b32 	%r57, %r56, 23;
	mov.b32 	%f204, %r57;
	ex2.approx.ftz.f32 	%f205, %f203;
	mul.f32 	%f206, %f205, %f204;
	mul.f32 	%f428, %f428, %f206;
	mov.f32 	%f413, %f43;
$L__BB0_21:
	sub.f32 	%f207, %f43, %f413;
	fma.rn.f32 	%f208, %f207, 0f3BBB989D, 0f3F000000;
	cvt.sat.f32.f32 	%f209, %f208;
	mov.f32 	%f210, 0f4B400001;
	mov.f32 	%f211, 0f437C0000;
	fma.rm.f32 	%f212, %f209, %f211, %f210;
	add.f32 	%f213, %f212, 0fCB40007F;
	neg.f32 	%f214, %f213;
	fma.rn.f32 	%f215, %f207, 0f3FB8AA3B, %f214;
	fma.rn.f32 	%f216, %f207, 0f32A57060, %f215;
	mov.b32 	%r58, %f212;
	shl.b32 	%r59, %r58, 23;
	mov.b32 	%f217, %r59;
	ex2.approx.ftz.f32 	%f218, %f216;
	fma.rn.f32 	%f436, %f218, %f217, %f428;
	add.s32 	%r115, %r115, 2;
$L__BB0_22:
	setp.eq.s32 	%p14, %r6, 0;
	@%p14 bra 	$L__BB0_29;
	mul.wide.u32 	%rd13, %r115, 4;
	add.s64 	%rd14, %rd2, %rd13;
	ld.global.f32 	%f52, [%rd14];
	setp.geu.f32 	%p15, %f413, %f52;
	@%p15 bra 	$L__BB0_25;
	sub.f32 	%f219, %f413, %f52;
	fma.rn.f32 	%f220, %f219, 0f3BBB989D, 0f3F000000;
	cvt.sat.f32.f32 	%f221, %f220;
	mov.f32 	%f222, 0f4B400001;
	mov.f32 	%f223, 0f437C0000;
	fma.rm.f32 	%f224, %f221, %f223, %f222;
	add.f32 	%f225, %f224, 0fCB40007F;
	neg.f32 	%f226, %f225;
	fma.rn.f32 	%f227, %f219, 0f3FB8AA3B, %f226;
	fma.rn.f32 	%f228, %f219, 0f32A57060, %f227;
	mov.b32 	%r60, %f224;
	shl.b32 	%r61, %r60, 23;
	mov.b32 	%f229, %r61;
	ex2.approx.ftz.f32 	%f230, %f228;
	mul.f32 	%f231, %f230, %f229;
	mul.f32 	%f436, %f436, %f231;
	mov.f32 	%f413, %f52;
$L__BB0_25:
	sub.f32 	%f232, %f52, %f413;
	fma.rn.f32 	%f233, %f232, 0f3BBB989D, 0f3F000000;
	cvt.sat.f32.f32 	%f234, %f233;
	mov.f32 	%f235, 0f4B400001;
	mov.f32 	%f236, 0f437C0000;
	fma.rm.f32 	%f237, %f234, %f236, %f235;
	add.f32 	%f238, %f237, 0fCB40007F;
	neg.f32 	%f239, %f238;
	fma.rn.f32 	%f240, %f232, 0f3FB8AA3B, %f239;
	fma.rn.f32 	%f241, %f232, 0f32A57060, %f240;
	mov.b32 	%r62, %f237;
	shl.b32 	%r63, %r62, 23;
	mov.b32 	%f242, %r63;
	ex2.approx.ftz.f32 	%f243, %f241;
	fma.rn.f32 	%f436, %f243, %f242, %f436;
	bra.uni 	$L__BB0_29;
$L__BB0_26:
	mul.wide.u32 	%rd15, %r112, 4;
	add.s64 	%rd16, %rd2, %rd15;
	ld.global.v4.f32 	{%f3, %f4, %f5, %f6}, [%rd16];
	max.f32 	%f244, %f3, %f4;
	max.f32 	%f245, %f244, %f5;
	max.f32 	%f7, %f245, %f6;
	setp.leu.f32 	%p16, %f7, %f413;
	@%p16 bra 	$L__BB0_28;
	sub.f32 	%f246, %f413, %f7;
	fma.rn.f32 	%f247, %f246, 0f3BBB989D, 0f3F000000;
	cvt.sat.f32.f32 	%f248, %f247;
	mov.f32 	%f249, 0f4B400001;
	mov.f32 	%f250, 0f437C0000;
	fma.rm.f32 	%f251, %f248, %f250, %f249;
	add.f32 	%f252, %f251, 0fCB40007F;
	neg.f32 	%f253, %f252;
	fma.rn.f32 	%f254, %f246, 0f3FB8AA3B, %f253;
	fma.rn.f32 	%f255, %f246, 0f32A57060, %f254;
	mov.b32 	%r64, %f251;
	shl.b32 	%r65, %r64, 23;
	mov.b32 	%f256, %r65;
	ex2.approx.ftz.f32 	%f257, %f255;
	mul.f32 	%f258, %f257, %f256;
	mul.f32 	%f436, %f436, %f258;
	mov.f32 	%f413, %f7;
$L__BB0_28:
	sub.f32 	%f259, %f3, %f413;
	fma.rn.f32 	%f260, %f259, 0f3BBB989D, 0f3F000000;
	cvt.sat.f32.f32 	%f261, %f260;
	mov.f32 	%f262, 0f4B400001;
	mov.f32 	%f263, 0f437C0000;
	fma.rm.f32 	%f264, %f261, %f263, %f262;
	add.f32 	%f265, %f264, 0fCB40007F;
	neg.f32 	%f266, %f265;
	fma.rn.f32 	%f267, %f259, 0f3FB8AA3B, %f266;
	fma.rn.f32 	%f268, %f259, 0f32A57060, %f267;
	mov.b32 	%r66, %f264;
	shl.b32 	%r67, %r66, 23;
	mov.b32 	%f269, %r67;
	ex2.approx.ftz.f32 	%f270, %f268;
	fma.rn.f32 	%f271, %f270, %f269, %f436;
	sub.f32 	%f272, %f4, %f413;
	fma.rn.f32 	%f273, %f272, 0f3BBB989D, 0f3F000000;
	cvt.sat.f32.f32 	%f274, %f273;
	fma.rm.f32 	%f275, %f274, %f263, %f262;
	add.f32 	%f276, %f275, 0fCB40007F;
	neg.f32 	%f277, %f276;
	fma.rn.f32 	%f278, %f272, 0f3FB8AA3B, %f277;
	fma.rn.f32 	%f279, %f272, 0f32A57060, %f278;
	mov.b32 	%r68, %f275;
	shl.b32 	%r69, %r68, 23;
	mov.b32 	%f280, %r69;
	ex2.approx.ftz.f32 	%f281, %f279;
	fma.rn.f32 	%f282, %f281, %f280, %f271;
	sub.f32 	%f283, %f5, %f413;
	fma.rn.f32 	%f284, %f283, 0f3BBB989D, 0f3F000000;
	cvt.sat.f32.f32 	%f285, %f284;
	fma.rm.f32 	%f286, %f285, %f263, %f262;
	add.f32 	%f287, %f286, 0fCB40007F;
	neg.f32 	%f288, %f287;
	fma.rn.f32 	%f289, %f283, 0f3FB8AA3B, %f288;
	fma.rn.f32 	%f290, %f283, 0f32A57060, %f289;
	mov.b32 	%r70, %f286;
	shl.b32 	%r71, %r70, 23;
	mov.b32 	%f291, %r71;
	ex2.approx.ftz.f32 	%f292, %f290;
	fma.rn.f32 	%f293, %f292, %f291, %f282;
	sub.f32 	%f294, %f6, %f413;
	fma.rn.f32 	%f295, %f294, 0f3BBB989D, 0f3F000000;
	cvt.sat.f32.f32 	%f296, %f295;
	fma.rm.f32 	%f297, %f296, %f263, %f262;
	add.f32 	%f298, %f297, 0fCB40007F;
	neg.f32 	%f299, %f298;
	fma.rn.f32 	%f300, %f294, 0f3FB8AA3B, %f299;
	fma.rn.f32 	%f301, %f294, 0f32A57060, %f300;
	mov.b32 	%r72, %f297;
	shl.b32 	%r73, %r72, 23;
	mov.b32 	%f302, %r73;
	ex2.approx.ftz.f32 	%f303, %f301;
	fma.rn.f32 	%f436, %f303, %f302, %f293;
$L__BB0_29:
	add.s32 	%r112, %r112, 128;
	setp.lt.s32 	%p17, %r112, %r24;
	add.s32 	%r111, %r111, 1;
	@%p17 bra 	$L__BB0_3;
$L__BB0_30:
	setp.ge.s32 	%p18, %r117, %r24;
	mov.b32 	%r74, %f413;
	shfl.sync.down.b32	%r75|%p19, %r74, 16, 31, -1;
	mov.b32 	%f304, %r75;
	max.f32 	%f305, %f413, %f304;
	mov.b32 	%r76, %f305;
	shfl.sync.down.b32	%r77|%p20, %r76, 8, 31, -1;
	mov.b32 	%f306, %r77;
	max.f32 	%f307, %f305, %f306;
	mov.b32 	%r78, %f307;
	shfl.sync.down.b32	%r79|%p21, %r78, 4, 31, -1;
	mov.b32 	%f308, %r79;
	max.f32 	%f309, %f307, %f308;
	mov.b32 	%r80, %f309;
	shfl.sync.down.b32	%r81|%p22, %r80, 2, 31, -1;
	mov.b32 	%f310, %r81;
	max.f32 	%f311, %f309, %f310;
	mov.b32 	%r82, %f311;
	shfl.sync.down.b32	%r83|%p23, %r82, 1, 31, -1;
	mov.b32 	%f312, %r83;
	max.f32 	%f313, %f311, %f312;
	mov.b32 	%r84, %f313;
	shfl.sync.idx.b32	%r85|%p24, %r84, 0, 31, -1;
	mov.b32 	%f61, %r85;
	sub.f32 	%f314, %f413, %f61;
	fma.rn.f32 	%f315, %f314, 0f3BBB989D, 0f3F000000;
	cvt.sat.f32.f32 	%f316, %f315;
	mov.f32 	%f317, 0f4B400001;
	mov.f32 	%f318, 0f437C0000;
	fma.rm.f32 	%f319, %f316, %f318, %f317;
	add.f32 	%f320, %f319, 0fCB40007F;
	neg.f32 	%f321, %f320;
	fma.rn.f32 	%f322, %f314, 0f3FB8AA3B, %f321;
	fma.rn.f32 	%f323, %f314, 0f32A57060, %f322;
	mov.b32 	%r86, %f319;
	shl.b32 	%r87, %r86, 23;
	mov.b32 	%f324, %r87;
	ex2.approx.ftz.f32 	%f325, %f323;
	mul.f32 	%f326, %f325, %f324;
	mul.f32 	%f327, %f436, %f326;
	mov.b32 	%r88, %f327;
	shfl.sync.down.b32	%r89|%p25, %r88, 16, 31, -1;
	mov.b32 	%f328, %r89;
	add.f32 	%f329, %f327, %f328;
	mov.b32 	%r90, %f329;
	shfl.sync.down.b32	%r91|%p26, %r90, 8, 31, -1;
	mov.b32 	%f330, %r91;
	add.f32 	%f331, %f329, %f330;
	mov.b32 	%r92, %f331;
	shfl.sync.down.b32	%r93|%p27, %r92, 4, 31, -1;
	mov.b32 	%f332, %r93;
	add.f32 	%f333, %f331, %f332;
	mov.b32 	%r94, %f333;
	shfl.sync.down.b32	%r95|%p28, %r94, 2, 31, -1;
	mov.b32 	%f334, %r95;
	add.f32 	%f335, %f333, %f334;
	mov.b32 	%r96, %f335;
	shfl.sync.down.b32	%r97|%p29, %r96, 1, 31, -1;
	mov.b32 	%f336, %r97;
	add.f32 	%f337, %f335, %f336;
	mov.b32 	%r98, %f337;
	shfl.sync.idx.b32	%r99|%p30, %r98, 0, 31, -1;
	mov.b32 	%f62, %r99;
	@%p18 bra 	$L__BB0_36;
	mul.wide.s32 	%rd17, %r2, 4;
	add.s64 	%rd5, %rd1, %rd17;
$L__BB0_32:
	add.s32 	%r100, %r117, 3;
	setp.lt.s32 	%p31, %r100, %r24;
	@%p31 bra 	$L__BB0_37;
	mul.wide.u32 	%rd18, %r117, 4;
	add.s64 	%rd21, %rd5, %rd18;
	mov.u32 	%r118, %r117;
$L__BB0_34:
	ld.global.f32 	%f338, [%rd21];
	sub.f32 	%f339, %f338, %f61;
	fma.rn.f32 	%f340, %f339, 0f3BBB989D, 0f3F000000;
	cvt.sat.f32.f32 	%f341, %f340;
	mov.f32 	%f342, 0f4B400001;
	mov.f32 	%f343, 0f437C0000;
	fma.rm.f32 	%f344, %f341, %f343, %f342;
	add.f32 	%f345, %f344, 0fCB40007F;
	neg.f32 	%f346, %f345;
	fma.rn.f32 	%f347, %f339, 0f3FB8AA3B, %f346;
	fma.rn.f32 	%f348, %f339, 0f32A57060, %f347;
	mov.b32 	%r101, %f344;
	shl.b32 	%r102, %r101, 23;
	mov.b32 	%f349, %r102;
	ex2.approx.ftz.f32 	%f350, %f348;
	mul.f32 	%f351, %f350, %f349;
	div.rn.f32 	%f352, %f351, %f62;
	st.global.f32 	[%rd21], %f352;
	add.s32 	%r118, %r118, 1;
	add.s64 	%rd21, %rd21, 4;
	setp.lt.s32 	%p32, %r118, %r24;
	@%p32 bra 	$L__BB0_34;
$L__BB0_35:
	add.s32 	%r117, %r117, 128;
	setp.lt.s32 	%p33, %r117, %r24;
	@%p33 bra 	$L__BB0_32;
$L__BB0_36:
	ret;
$L__BB0_37:
	mul.wide.u32 	%rd19, %r117, 4;
	add.s64 	%rd20, %rd2, %rd19;
	ld.global.v4.f32 	{%f353, %f354, %f355, %f356}, [%rd20];
	sub.f32 	%f357, %f353, %f61;
	fma.rn.f32 	%f358, %f357, 0f3BBB989D, 0f3F000000;
	cvt.sat.f32.f32 	%f359, %f358;
	mov.f32 	%f360, 0f4B400001;
	mov.f32 	%f361, 0f437C0000;
	fma.rm.f32 	%f362, %f359, %f361, %f360;
	add.f32 	%f363, %f362, 0fCB40007F;
	neg.f32 	%f364, %f363;
	fma.rn.f32 	%f365, %f357, 0f3FB8AA3B, %f364;
	fma.rn.f32 	%f366, %f357, 0f32A57060, %f365;
	mov.b32 	%r103, %f362;
	shl.b32 	%r104, %r103, 23;
	mov.b32 	%f367, %r104;
	ex2.approx.ftz.f32 	%f368, %f366;
	mul.f32 	%f369, %f368, %f367;
	div.rn.f32 	%f370, %f369, %f62;
	sub.f32 	%f371, %f354, %f61;
	fma.rn.f32 	%f372, %f371, 0f3BBB989D, 0f3F000000;
	cvt.sat.f32.f32 	%f373, %f372;
	fma.rm.f32 	%f374, %f373, %f361, %f360;
	add.f32 	%f375, %f374, 0fCB40007F;
	neg.f32 	%f376, %f375;
	fma.rn.f32 	%f377, %f371, 0f3FB8AA3B, %f376;
	fma.rn.f32 	%f378, %f371, 0f32A57060, %f377;
	mov.b32 	%r105, %f374;
	shl.b32 	%r106, %r105, 23;
	mov.b32 	%f379, %r106;
	ex2.approx.ftz.f32 	%f380, %f378;
	mul.f32 	%f381, %f380, %f379;
	div.rn.f32 	%f382, %f381, %f62;
	sub.f32 	%f383, %f355, %f61;
	fma.rn.f32 	%f384, %f383, 0f3BBB989D, 0f3F000000;
	cvt.sat.f32.f32 	%f385, %f384;
	fma.rm.f32 	%f386, %f385, %f361, %f360;
	add.f32 	%f387, %f386, 0fCB40007F;
	neg.f32 	%f388, %f387;
	fma.rn.f32 	%f389, %f383, 0f3FB8AA3B, %f388;
	fma.rn.f32 	%f390, %f383, 0f32A57060, %f389;
	mov.b32 	%r107, %f386;
	shl.b32 	%r108, %r107, 23;
	mov.b32 	%f391, %r108;
	ex2.approx.ftz.f32 	%f392, %f390;
	mul.f32 	%f393, %f392, %f391;
	div.rn.f32 	%f394, %f393, %f62;
	sub.f32 	%f395, %f356, %f61;
	fma.rn.f32 	%f396, %f395, 0f3BBB989D, 0f3F000000;
	cvt.sat.f32.f32 	%f397, %f396;
	fma.rm.f32 	%f398, %f397, %f361, %f360;
	add.f32 	%f399, %f398, 0fCB40007F;
	neg.f32 	%f400, %f399;
	fma.rn.f32 	%f401, %f395, 0f3FB8AA3B, %f400;
	fma.rn.f32 	%f402, %f395, 0f32A57060, %f401;
	mov.b32 	%r109, %f398;
	shl.b32 	%r110, %r109, 23;
	mov.b32 	%f403, %r110;
	ex2.approx.ftz.f32 	%f404, %f402;
	mul.f32 	%f405, %f404, %f403;
	div.rn.f32 	%f406, %f405, %f62;
	st.global.v4.f32 	[%rd20], {%f370, %f382, %f394, %f406};
	bra.uni 	$L__BB0_35;

}
	// .globl	_Z34__kernel_fused_softmax_block_levelPfii
.visible .entry _Z34__kernel_fused_softmax_block_levelPfii(
	.param .u64 .ptr .align 1 _Z34__kernel_fused_softmax_block_levelPfii_param_0,
	.param .u32 _Z34__kernel_fused_softmax_block_levelPfii_param_1,
	.param .u32 _Z34__kernel_fused_softmax_block_levelPfii_param_2
)
{
	.reg .pred 	%p<42>;
	.reg .b32 	%r<118>;
	.reg .b32 	%f<551>;
	.reg .b64 	%rd<25>;
	// demoted variable
	.shared .align 4 .b8 _ZZ34__kernel_fused_softmax_block_levelPfiiE4data[1024];
	ld.param.u64 	%rd10, [_Z34__kernel_fused_softmax_block_levelPfii_param_0];
	ld.param.u32 	%r35, [_Z34__kernel_fused_softmax_block_levelPfii_param_1];
	ld.param.u32 	%r34, [_Z34__kernel_fused_softmax_block_levelPfii_param_2];
	mov.u32 	%r1, %tid.x;
	mov.u32 	%r2, %ctaid.x;
	setp.ge.s32 	%p1, %r2, %r35;
	@%p1 bra 	$L__BB1_73;
	cvta.to.global.u64 	%rd1, %rd10;
	mul.lo.s32 	%r3, %r34, %r2;
	mul.wide.s32 	%rd11, %r3, 4;
	add.s64 	%rd2, %rd1, %rd11;
	shl.b32 	%r115, %r1, 2;
	setp.ge.s32 	%p2, %r115, %r34;
	mov.f32 	%f548, 0f00000000;
	mov.f32 	%f525, 0fFF800000;
	@%p2 bra 	$L__BB1_30;
	and.b32  	%r5, %r34, 3;
	add.s32 	%r6, %r115, %r5;
	and.b32  	%r7, %r34, 1;
	mov.f32 	%f525, 0fFF800000;
	mov.f32 	%f548, 0f00000000;
	mov.b32 	%r108, 0;
	mov.u32 	%r109, %r115;
$L__BB1_3:
	add.s32 	%r37, %r109, 3;
	setp.lt.s32 	%p3, %r37, %r34;
	@%p3 bra 	$L__BB1_26;
	shl.b32 	%r38, %r108, 10;
	sub.s32 	%r10, %r34, %r38;
	sub.s32 	%r39, %r115, %r10;
	setp.gt.u32 	%p4, %r39, -4;
	mov.u32 	%r112, %r109;
	@%p4 bra 	$L__BB1_15;
	sub.s32 	%r11, %r10, %r6;
	mov.b32 	%r111, 0;
	mov.u32 	%r112, %r109;
$L__BB1_6:
	.pragma "nounroll";
	mul.wide.u32 	%rd12, %r112, 4;
	add.s64 	%rd3, %rd2, %rd12;
	ld.global.f32 	%f14, [%rd3];
	setp.geu.f32 	%p5, %f525, %f14;
	@%p5 bra 	$L__BB1_8;
	sub.f32 	%f68, %f525, %f14;
	fma.rn.f32 	%f69, %f68, 0f3BBB989D, 0f3F000000;
	cvt.sat.f32.f32 	%f70, %f69;
	mov.f32 	%f71, 0f4B400001;
	mov.f32 	%f72, 0f437C0000;
	fma.rm.f32 	%f73, %f70, %f72, %f71;
	add.f32 	%f74, %f73, 0fCB40007F;
	neg.f32 	%f75, %f74;
	fma.rn.f32 	%f76, %f68, 0f3FB8AA3B, %f75;
	fma.rn.f32 	%f77, %f68, 0f32A57060, %f76;
	mov.b32 	%r41, %f73;
	shl.b32 	%r42, %r41, 23;
	mov.b32 	%f78, %r42;
	ex2.approx.ftz.f32 	%f79, %f77;
	mul.f32 	%f80, %f79, %f78;
	mul.f32 	%f548, %f548, %f80;
	mov.f32 	%f525, %f14;
$L__BB1_8:
	sub.f32 	%f81, %f14, %f525;
	fma.rn.f32 	%f82, %f81, 0f3BBB989D, 0f3F000000;
	cvt.sat.f32.f32 	%f83, %f82;
	mov.f32 	%f84, 0f4B400001;
	mov.f32 	%f85, 0f437C0000;
	fma.rm.f32 	%f86, %f83, %f85, %f84;
	add.f32 	%f87, %f86, 0fCB40007F;
	neg.f32 	%f88, %f87;
	fma.rn.f32 	%f89, %f81, 0f3FB8AA3B, %f88;
	fma.rn.f32 	%f90, %f81, 0f32A57060, %f89;
	mov.b32 	%r43, %f86;
	shl.b32 	%r44, %r43, 23;
	mov.b32 	%f91, %r44;
	ex2.approx.ftz.f32 	%f92, %f90;
	fma.rn.f32 	%f528, %f92, %f91, %f548;
	ld.global.f32 	%f19, [%rd3+4];
	setp.geu.f32 	%p6, %f525, %f19;
	@%p6 bra 	$L__BB1_10;
	sub.f32 	%f93, %f525, %f19;
	fma.rn.f32 	%f94, %f93, 0f3BBB989D, 0f3F000000;
	cvt.sat.f32.f32 	%f95, %f94;
	mov.f32 	%f96, 0f4B400001;
	mov.f32 	%f97, 0f437C0000;
	fma.rm.f32 	%f98, %f95, %f97, %f96;
	add.f32 	%f99, %f98, 0fCB40007F;
	neg.f32 	%f100, %f99;
	fma.rn.f32 	%f101, %f93, 0f3FB8AA3B, %f100;
	fma.rn.f32 	%f102, %f93, 0f32A57060, %f101;
	mov.b32 	%r45, %f98;
	shl.b32 	%r46, %r45, 23;
	mov.b32 	%f103, %r46;
	ex2.approx.ftz.f32 	%f104, %f102;
	mul.f32 	%f105, %f104, %f103;
	mul.f32 	%f528, %f528, %f105;
	mov.f32 	%f525, %f19;
$L__BB1_10:
	sub.f32 	%f106, %f19, %f525;
	fma.rn.f32 	%f107, %f106, 0f3BBB989D, 0f3F000000;
	cvt.sat.f32.f32 	%f108, %f107;
	mov.f32 	%f109, 0f4B400001;
	mov.f32 	%f110, 0f437C0000;
	fma.rm.f32 	%f111, %f108, %f110, %f109;
	add.f32 	%f112, %f111, 0fCB40007F;
	neg.f32 	%f113, %f112;
	fma.rn.f32 	%f114, %f106, 0f3FB8AA3B, %f113;
	fma.rn.f32 	%f115, %f106, 0f32A57060, %f114;
	mov.b32 	%r47, %f111;
	shl.b32 	%r48, %r47, 23;
	mov.b32 	%f116, %r48;
	ex2.approx.ftz.f32 	%f117, %f115;
	fma.rn.f32 	%f530, %f117, %f116, %f528;
	ld.global.f32 	%f24, [%rd3+8];
	setp.geu.f32 	%p7, %f525, %f24;
	@%p7 bra 	$L__BB1_12;
	sub.f32 	%f118, %f525, %f24;
	fma.rn.f32 	%f119, %f118, 0f3BBB989D, 0f3F000000;
	cvt.sat.f32.f32 	%f120, %f119;
	mov.f32 	%f121, 0f4B400001;
	mov.f32 	%f122, 0f437C0000;
	fma.rm.f32 	%f123, %f120, %f122, %f121;
	add.f32 	%f124, %f123, 0fCB40007F;
	neg.f32 	%f125, %f124;
	fma.rn.f32 	%f126, %f118, 0f3FB8AA3B, %f125;
	fma.rn.f32 	%f127, %f118, 0f32A57060, %f126;
	mov.b32 	%r49, %f123;
	shl.b32 	%r50, %r49, 23;
	mov.b32 	%f128, %r50;
	ex2.approx.ftz.f32 	%f129, %f127;
	mul.f32 	%f130, %f129, %f128;
	mul.f32 	%f530, %f530, %f130;
	mov.f32 	%f525, %f24;
$L__BB1_12:
	sub.f32 	%f131, %f24, %f525;
	fma.rn.f32 	%f132, %f131, 0f3BBB989D, 0f3F000000;
	cvt.sat.f32.f32 	%f133, %f132;
	mov.f32 	%f134, 0f4B400001;
	mov.f32 	%f135, 0f437C0000;
	fma.rm.f32 	%f136, %f133, %f135, %f134;
	add.f32 	%f137, %f136, 0fCB40007F;
	neg.f32 	%f138, %f137;
	fma.rn.f32 	%f139, %f131, 0f3FB8AA3B, %f138;
	fma.rn.f32 	%f140, %f131, 0f32A57060, %f139;
	mov.b32 	%r51, %f136;
	shl.b32 	%r52, %r51, 23;
	mov.b32 	%f141, %r52;
	ex2.approx.ftz.f32 	%f142, %f140;
	fma.rn.f32 	%f532, %f142, %f141, %f530;
	ld.global.f32 	%f29, [%rd3+12];
	setp.geu.f32 	%p8, %f525, %f29;
	@%p8 bra 	$L__BB1_14;
	sub.f32 	%f143, %f525, %f29;
	fma.rn.f32 	%f144, %f143, 0f3BBB989D, 0f3F000000;
	cvt.sat.f32.f32 	%f145, %f144;
	mov.f32 	%f146, 0f4B400001;
	mov.f32 	%f147, 0f437C0000;
	fma.rm.f32 	%f148, %f145, %f147, %f146;
	add.f32 	%f149, %f148, 0fCB40007F;
	neg.f32 	%f150, %f149;
	fma.rn.f32 	%f151, %f143, 0f3FB8AA3B, %f150;
	fma.rn.f32 	%f152, %f143, 0f32A57060, %f151;
	mov.b32 	%r53, %f148;
	shl.b32 	%r54, %r53, 23;
	mov.b32 	%f153, %r54;
	ex2.approx.ftz.f32 	%f154, %f152;
	mul.f32 	%f155, %f154, %f153;
	mul.f32 	%f532, %f532, %f155;
	mov.f32 	%f525, %f29;
$L__BB1_14:
	sub.f32 	%f156, %f29, %f525;
	fma.rn.f32 	%f157, %f156, 0f3BBB989D, 0f3F000000;
	cvt.sat.f32.f32 	%f158, %f157;
	mov.f32 	%f159, 0f4B400001;
	mov.f32 	%f160, 0f437C0000;
	fma.rm.f32 	%f161, %f158, %f160, %f159;
	add.f32 	%f162, %f161, 0fCB40007F;
	neg.f32 	%f163, %f162;
	fma.rn.f32 	%f164, %f156, 0f3FB8AA3B, %f163;
	fma.rn.f32 	%f165, %f156, 0f32A57060, %f164;
	mov.b32 	%r55, %f161;
	shl.b32 	%r56, %r55, 23;
	mov.b32 	%f166, %r56;
	ex2.approx.ftz.f32 	%f167, %f165;
	fma.rn.f32 	%f548, %f167, %f166, %f532;
	add.s32 	%r112, %r112, 4;
	add.s32 	%r111, %r111, 4;
	setp.ne.s32 	%p9, %r111, %r11;
	@%p9 bra 	$L__BB1_6;
$L__BB1_15:
	setp.eq.s32 	%p10, %r5, 0;
	@%p10 bra 	$L__BB1_29;
	setp.eq.s32 	%p11, %r5, 1;
	@%p11 bra 	$L__BB1_22;
	mul.wide.u32 	%rd13, %r112, 4;
	add.s64 	%rd4, %rd2, %rd13;
	ld.global.f32 	%f38, [%rd4];
	setp.geu.f32 	%p12, %f525, %f38;
	@%p12 bra 	$L__BB1_19;
	sub.f32 	%f169, %f525, %f38;
	fma.rn.f32 	%f170, %f169, 0f3BBB989D, 0f3F000000;
	cvt.sat.f32.f32 	%f171, %f170;
	mov.f32 	%f172, 0f4B400001;
	mov.f32 	%f173, 0f437C0000;
	fma.rm.f32 	%f174, %f171, %f173, %f172;
	add.f32 	%f175, %f174, 0fCB40007F;
	neg.f32 	%f176, %f175;
	fma.rn.f32 	%f177, %f169, 0f3FB8AA3B, %f176;
	fma.rn.f32 	%f178, %f169, 0f32A57060, %f177;
	mov.b32 	%r57, %f174;
	shl.b32 	%r58, %r57, 23;
	mov.b32 	%f179, %r58;
	ex2.approx.ftz.f32 	%f180, %f178;
	mul.f32 	%f181, %f180, %f179;
	mul.f32 	%f548, %f548, %f181;
	mov.f32 	%f525, %f38;
$L__BB1_19:
	sub.f32 	%f182, %f38, %f525;
	fma.rn.f32 	%f183, %f182, 0f3BBB989D, 0f3F000000;
	cvt.sat.f32.f32 	%f184, %f183;
	mov.f32 	%f185, 0f4B400001;
	mov.f32 	%f186, 0f437C0000;
	fma.rm.f32 	%f187, %f184, %f186, %f185;
	add.f32 	%f188, %f187, 0fCB40007F;
	neg.f32 	%f189, %f188;
	fma.rn.f32 	%f190, %f182, 0f3FB8AA3B, %f189;
	fma.rn.f32 	%f191, %f182, 0f32A57060, %f190;
	mov.b32 	%r59, %f187;
	shl.b32 	%r60, %r59, 23;
	mov.b32 	%f192, %r60;
	ex2.approx.ftz.f32 	%f193, %f191;
	fma.rn.f32 	%f540, %f193, %f192, %f548;
	ld.global.f32 	%f43, [%rd4+4];
	setp.geu.f32 	%p13, %f525, %f43;
	@%p13 bra 	$L__BB1_21;
	sub.f32 	%f194, %f525, %f43;
	fma.rn.f32 	%f195, %f194, 0f3BBB989D, 0f3F000000;
	cvt.sat.f32.f32 	%f196, %f195;
	mov.f32 	%f197, 0f4B400001;
	mov.f32 	%f198, 0f437C0000;
	fma.rm.f32 	%f199, %f196, %f198, %f197;
	add.f32 	%f200, %f199, 0fCB40007F;
	neg.f32 	%f201, %f200;
	fma.rn.f32 	%f202, %f194, 0f3FB8AA3B, %f201;
	fma.rn.f32 	%f203, %f194, 0f32A57060, %f202;
	mov.b32 	%r61, %f199;
	shl.b32 	%r62, %r61, 23;
	mov.b32 	%f204, %r62;
	ex2.approx.ftz.f32 	%f205, %f203;
	mul.f32 	%f206, %f205, %f204;
	mul.f32 	%f540, %f540, %f206;
	mov.f32 	%f525, %f43;
$L__BB1_21:
	sub.f32 	%f207, %f43, %f525;
	fma.rn.f32 	%f208, %f207, 0f3BBB989D, 0f3F000000;
	cvt.sat.f32.f32 	%f209, %f208;
	mov.f32 	%f210, 0f4B400001;
	mov.f32 	%f211, 0f437C0000;
	fma.rm.f32 	%f212, %f209, %f211, %f210;
	add.f32 	%f213, %f212, 0fCB40007F;
	neg.f32 	%f214, %f213;
	fma.rn.f32 	%f215, %f207, 0f3FB8AA3B, %f214;
	fma.rn.f32 	%f216, %f207, 0f32A57060, %f215;
	mov.b32 	%r63, %f212;
	shl.b32 	%r64, %r63, 23;
	mov.b32 	%f217, %r64;
	ex2.approx.ftz.f32 	%f218, %f216;
	fma.rn.f32 	%f548, %f218, %f217, %f540;
	add.s32 	%r112, %r112, 2;
$L__BB1_22:
	setp.eq.s32 	%p14, %r7, 0;
	@%p14 bra 	$L__BB1_29;
	mul.wide.u32 	%rd14, %r112, 4;
	add.s64 	%rd15, %rd2, %rd14;
	ld.global.f32 	%f52, [%rd15];
	setp.geu.f32 	%p15, %f525, %f52;
	@%p15 bra 	$L__BB1_25;
	sub.f32 	%f219, %f525, %f52;
	fma.rn.f32 	%f220, %f219, 0f3BBB989D, 0f3F000000;
	cvt.sat.f32.f32 	%f221, %f220;
	mov.f32 	%f222, 0f4B400001;
	mov.f32 	%f223, 0f437C0000;
	fma.rm.f32 	%f224, %f221, %f223, %f222;
	add.f32 	%f225, %f224, 0fCB40007F;
	neg.f32 	%f226, %f225;
	fma.rn.f32 	%f227, %f219, 0f3FB8AA3B, %f226;
	fma.rn.f32 	%f228, %f219, 0f32A57060, %f227;
	mov.b32 	%r65, %f224;
	shl.b32 	%r66, %r65, 23;
	mov.b32 	%f229, %r66;
	ex2.approx.ftz.f32 	%f230, %f228;
	mul.f32 	%f231, %f230, %f229;
	mul.f32 	%f548, %f548, %f231;
	mov.f32 	%f525, %f52;
$L__BB1_25:
	sub.f32 	%f232, %f52, %f525;
	fma.rn.f32 	%f233, %f232, 0f3BBB989D, 0f3F000000;
	cvt.sat.f32.f32 	%f234, %f233;
	mov.f32 	%f235, 0f4B400001;
	mov.f32 	%f236, 0f437C0000;
	fma.rm.f32 	%f237, %f234, %f236, %f235;
	add.f32 	%f238, %f237, 0fCB40007F;
	neg.f32 	%f239, %f238;
	fma.rn.f32 	%f240, %f232, 0f3FB8AA3B, %f239;
	fma.rn.f32 	%f241, %f232, 0f32A57060, %f240;
	mov.b32 	%r67, %f237;
	shl.b32 	%r68, %r67, 23;
	mov.b32 	%f242, %r68;
	ex2.approx.ftz.f32 	%f243, %f241;
	fma.rn.f32 	%f548, %f243, %f242, %f548;
	bra.uni 	$L__BB1_29;
$L__BB1_26:
	mul.wide.u32 	%rd16, %r109, 4;
	add.s64 	%rd17, %rd2, %rd16;
	ld.global.v4.f32 	{%f3, %f4, %f5, %f6}, [%rd17];
	max.f32 	%f244, %f3, %f4;
	max.f32 	%f245, %f244, %f5;
	max.f32 	%f7, %f245, %f6;
	setp.leu.f32 	%p16, %f7, %f525;
	@%p16 bra 	$L__BB1_28;
	sub.f32 	%f246, %f525, %f7;
	fma.rn.f32 	%f247, %f246, 0f3BBB989D, 0f3F000000;
	cvt.sat.f32.f32 	%f248, %f247;
	mov.f32 	%f249, 0f4B400001;
	mov.f32 	%f250, 0f437C0000;
	fma.rm.f32 	%f251, %f248, %f250, %f249;
	add.f32 	%f252, %f251, 0fCB40007F;
	neg.f32 	%f253, %f252;
	fma.rn.f32 	%f254, %f246, 0f3FB8AA3B, %f253;
	fma.rn.f32 	%f255, %f246, 0f32A57060, %f254;
	mov.b32 	%r69, %f251;
	shl.b32 	%r70, %r69, 23;
	mov.b32 	%f256, %r70;
	ex2.approx.ftz.f32 	%f257, %f255;
	mul.f32 	%f258, %f257, %f256;
	mul.f32 	%f548, %f548, %f258;
	mov.f32 	%f525, %f7;
$L__BB1_28:
	sub.f32 	%f259, %f3, %f525;
	fma.rn.f32 	%f260, %f259, 0f3BBB989D, 0f3F000000;
	cvt.sat.f32.f32 	%f261, %f260;
	mov.f32 	%f262, 0f4B400001;
	mov.f32 	%f263, 0f437C0000;
	fma.rm.f32 	%f264, %f261, %f263, %f262;
	add.f32 	%f265, %f264, 0fCB40007F;
	neg.f32 	%f266, %f265;
	fma.rn.f32 	%f267, %f259, 0f3FB8AA3B, %f266;
	fma.rn.f32 	%f268, %f259, 0f32A57060, %f267;
	mov.b32 	%r71, %f264;
	shl.b32 	%r72, %r71, 23;
	mov.b32 	%f269, %r72;
	ex2.approx.ftz.f32 	%f270, %f268;
	fma.rn.f32 	%f271, %f270, %f269, %f548;
	sub.f32 	%f272, %f4, %f525;
	fma.rn.f32 	%f273, %f272, 0f3BBB989D, 0f3F000000;
	cvt.sat.f32.f32 	%f274, %f273;
	fma.rm.f32 	%f275, %f274, %f263, %f262;
	add.f32 	%f276, %f275, 0fCB40007F;
	neg.f32 	%f277, %f276;
	fma.rn.f32 	%f278, %f272, 0f3FB8AA3B, %f277;
	fma.rn.f32 	%f279, %f272, 0f32A57060, %f278;
	mov.b32 	%r73, %f275;
	shl.b32 	%r74, %r73, 23;
	mov.b32 	%f280, %r74;
	ex2.approx.ftz.f32 	%f281, %f279;
	fma.rn.f32 	%f282, %f281, %f280, %f271;
	sub.f32 	%f283, %f5, %f525;
	fma.rn.f32 	%f284, %f283, 0f3BBB989D, 0f3F000000;
	cvt.sat.f32.f32 	%f285, %f284;
	fma.rm.f32 	%f286, %f285, %f263, %f262;
	add.f32 	%f287, %f286, 0fCB40007F;
	neg.f32 	%f288, %f287;
	fma.rn.f32 	%f289, %f283, 0f3FB8AA3B, %f288;
	fma.rn.f32 	%f290, %f283, 0f32A57060, %f289;
	mov.b32 	%r75, %f286;
	shl.b32 	%r76, %r75, 23;
	mov.b32 	%f291, %r76;
	ex2.approx.ftz.f32 	%f292, %f290;
	fma.rn.f32 	%f293, %f292, %f291, %f282;
	sub.f32 	%f294, %f6, %f525;
	fma.rn.f32 	%f295, %f294, 0f3BBB989D, 0f3F000000;
	cvt.sat.f32.f32 	%f296, %f295;
	fma.rm.f32 	%f297, %f296, %f263, %f262;
	add.f32 	%f298, %f297, 0fCB40007F;
	neg.f32 	%f299, %f298;
	fma.rn.f32 	%f300, %f294, 0f3FB8AA3B, %f299;
	fma.rn.f32 	%f301, %f294, 0f32A57060, %f300;
	mov.b32 	%r77, %f297;
	shl.b32 	%r78, %r77, 23;
	mov.b32 	%f302, %r78;
	ex2.approx.ftz.f32 	%f303, %f301;
	fma.rn.f32 	%f548, %f303, %f302, %f293;
$L__BB1_29:
	add.s32 	%r109, %r109, 1024;
	setp.lt.s32 	%p17, %r109, %r34;
	add.s32 	%r108, %r108, 1;
	@%p17 bra 	$L__BB1_3;
$L__BB1_30:
	shl.b32 	%r79, %r1, 2;
	mov.u32 	%r80, _ZZ34__kernel_fused_softmax_block_levelPfiiE4data;
	add.s32 	%r21, %r80, %r79;
	st.shared.f32 	[%r21], %f525;
	bar.sync 	0;
	setp.gt.u32 	%p18, %r1, 127;
	@%p18 bra 	$L__BB1_32;
	ld.shared.f32 	%f304, [%r21];
	ld.shared.f32 	%f305, [%r21+512];
	max.f32 	%f306, %f304, %f305;
	st.shared.f32 	[%r21], %f306;
$L__BB1_32:
	bar.sync 	0;
	setp.gt.u32 	%p19, %r1, 63;
	@%p19 bra 	$L__BB1_34;
	ld.shared.f32 	%f307, [%r21];
	ld.shared.f32 	%f308, [%r21+256];
	max.f32 	%f309, %f307, %f308;
	st.shared.f32 	[%r21], %f309;
$L__BB1_34:
	bar.sync 	0;
	setp.gt.u32 	%p20, %r1, 31;
	@%p20 bra 	$L__BB1_36;
	ld.shared.f32 	%f310, [%r21];
	ld.shared.f32 	%f311, [%r21+128];
	max.f32 	%f312, %f310, %f311;
	st.shared.f32 	[%r21], %f312;
$L__BB1_36:
	bar.sync 	0;
	setp.gt.u32 	%p21, %r1, 15;
	@%p21 bra 	$L__BB1_38;
	ld.shared.f32 	%f313, [%r21];
	ld.shared.f32 	%f314, [%r21+64];
	max.f32 	%f315, %f313, %f314;
	st.shared.f32 	[%r21], %f315;
$L__BB1_38:
	bar.sync 	0;
	setp.gt.u32 	%p22, %r1, 7;
	@%p22 bra 	$L__BB1_40;
	ld.shared.f32 	%f316, [%r21];
	ld.shared.f32 	%f317, [%r21+32];
	max.f32 	%f318, %f316, %f317;
	st.shared.f32 	[%r21], %f318;
$L__BB1_40:
	bar.sync 	0;
	setp.gt.u32 	%p23, %r1, 3;
	@%p23 bra 	$L__BB1_42;
	ld.shared.f32 	%f319, [%r21];
	ld.shared.f32 	%f320, [%r21+16];
	max.f32 	%f321, %f319, %f320;
	st.shared.f32 	[%r21], %f321;
$L__BB1_42:
	bar.sync 	0;
	setp.gt.u32 	%p24, %r1, 1;
	@%p24 bra 	$L__BB1_44;
	ld.shared.f32 	%f322, [%r21];
	ld.shared.f32 	%f323, [%r21+8];
	max.f32 	%f324, %f322, %f323;
	st.shared.f32 	[%r21], %f324;
$L__BB1_44:
	bar.sync 	0;
	setp.ne.s32 	%p25, %r1, 0;
	@%p25 bra 	$L__BB1_46;
	ld.shared.f32 	%f325, [%r21];
	ld.shared.f32 	%f326, [_ZZ34__kernel_fused_softmax_block_levelPfiiE4data+4];
	max.f32 	%f327, %f325, %f326;
	st.shared.f32 	[%r21], %f327;
$L__BB1_46:
	setp.gt.u32 	%p26, %r1, 127;
	bar.sync 	0;
	ld.shared.f32 	%f61, [_ZZ34__kernel_fused_softmax_block_levelPfiiE4data];
	bar.sync 	0;
	sub.f32 	%f328, %f525, %f61;
	fma.rn.f32 	%f329, %f328, 0f3BBB989D, 0f3F000000;
	cvt.sat.f32.f32 	%f330, %f329;
	mov.f32 	%f331, 0f4B400001;
	mov.f32 	%f332, 0f437C0000;
	fma.rm.f32 	%f333, %f330, %f332, %f331;
	add.f32 	%f334, %f333, 0fCB40007F;
	neg.f32 	%f335, %f334;
	fma.rn.f32 	%f336, %f328, 0f3FB8AA3B, %f335;
	fma.rn.f32 	%f337, %f328, 0f32A57060, %f336;
	mov.b32 	%r81, %f333;
	shl.b32 	%r82, %r81, 23;
	mov.b32 	%f338, %r82;
	ex2.approx.ftz.f32 	%f339, %f337;
	mul.f32 	%f340, %f339, %f338;
	mul.f32 	%f341, %f548, %f340;
	st.shared.f32 	[%r21], %f341;
	bar.sync 	0;
	@%p26 bra 	$L__BB1_48;
	ld.shared.f32 	%f342, [%r21+512];
	ld.shared.f32 	%f343, [%r21];
	add.f32 	%f344, %f342, %f343;
	st.shared.f32 	[%r21], %f344;
$L__BB1_48:
	setp.gt.u32 	%p27, %r1, 63;
	bar.sync 	0;
	@%p27 bra 	$L__BB1_50;
	ld.shared.f32 	%f345, [%r21+256];
	ld.shared.f32 	%f346, [%r21];
	add.f32 	%f347, %f345, %f346;
	st.shared.f32 	[%r21], %f347;
$L__BB1_50:
	setp.gt.u32 	%p28, %r1, 31;
	bar.sync 	0;
	@%p28 bra 	$L__BB1_52;
	ld.shared.f32 	%f348, [%r21+128];
	ld.shared.f32 	%f349, [%r21];
	add.f32 	%f350, %f348, %f349;
	st.shared.f32 	[%r21], %f350;
$L__BB1_52:
	setp.gt.u32 	%p29, %r1, 15;
	bar.sync 	0;
	@%p29 bra 	$L__BB1_54;
	ld.shared.f32 	%f351, [%r21+64];
	ld.shared.f32 	%f352, [%r21];
	add.f32 	%f353, %f351, %f352;
	st.shared.f32 	[%r21], %f353;
$L__BB1_54:
	setp.gt.u32 	%p30, %r1, 7;
	bar.sync 	0;
	@%p30 bra 	$L__BB1_56;
	ld.shared.f32 	%f354, [%r21+32];
	ld.shared.f32 	%f355, [%r21];
	add.f32 	%f356, %f354, %f355;
	st.shared.f32 	[%r21], %f356;
$L__BB1_56:
	setp.gt.u32 	%p31, %r1, 3;
	bar.sync 	0;
	@%p31 bra 	$L__BB1_58;
	ld.shared.f32 	%f357, [%r21+16];
	ld.shared.f32 	%f358, [%r21];
	add.f32 	%f359, %f357, %f358;
	st.shared.f32 	[%r21], %f359;
$L__BB1_58:
	setp.gt.u32 	%p32, %r1, 1;
	bar.sync 	0;
	@%p32 bra 	$L__BB1_60;
	ld.shared.f32 	%f360, [%r21+8];
	ld.shared.f32 	%f361, [%r21];
	add.f32 	%f362, %f360, %f361;
	st.shared.f32 	[%r21], %f362;
$L__BB1_60:
	setp.ne.s32 	%p33, %r1, 0;
	bar.sync 	0;
	@%p33 bra 	$L__BB1_62;
	ld.shared.f32 	%f363, [_ZZ34__kernel_fused_softmax_block_levelPfiiE4data+4];
	ld.shared.f32 	%f364, [%r21];
	add.f32 	%f365, %f363, %f364;
	st.shared.f32 	[%r21], %f365;
$L__BB1_62:
	setp.ge.s32 	%p34, %r115, %r34;
	bar.sync 	0;
	ld.shared.f32 	%f62, [_ZZ34__kernel_fused_softmax_block_levelPfiiE4data];
	@%p34 bra 	$L__BB1_73;
	and.b32  	%r22, %r34, 3;
	sub.s32 	%r23, %r115, %r34;
	add.s64 	%rd19, %rd11, %rd1;
	add.s64 	%rd5, %rd19, 8;
	mov.b32 	%r114, 0;
$L__BB1_64:
	add.s32 	%r26, %r115, 3;
	setp.lt.s32 	%p35, %r26, %r34;
	@%p35 bra 	$L__BB1_74;
	setp.eq.s32 	%p36, %r22, 0;
	mov.u32 	%r116, %r115;
	@%p36 bra 	$L__BB1_69;
	setp.eq.s32 	%p37, %r22, 1;
	mul.wide.u32 	%rd20, %r115, 4;
	add.s64 	%rd6, %rd2, %rd20;
	ld.global.f32 	%f366, [%rd6];
	sub.f32 	%f367, %f366, %f61;
	fma.rn.f32 	%f368, %f367, 0f3BBB989D, 0f3F000000;
	cvt.sat.f32.f32 	%f369, %f368;
	mov.f32 	%f370, 0f4B400001;
	mov.f32 	%f371, 0f437C0000;
	fma.rm.f32 	%f372, %f369, %f371, %f370;
	add.f32 	%f373, %f372, 0fCB40007F;
	neg.f32 	%f374, %f373;
	fma.rn.f32 	%f375, %f367, 0f3FB8AA3B, %f374;
	fma.rn.f32 	%f376, %f367, 0f32A57060, %f375;
	mov.b32 	%r84, %f372;
	shl.b32 	%r85, %r84, 23;
	mov.b32 	%f377, %r85;
	ex2.approx.ftz.f32 	%f378, %f376;
	mul.f32 	%f379, %f378, %f377;
	div.rn.f32 	%f380, %f379, %f62;
	st.global.f32 	[%rd6], %f380;
	add.s32 	%r116, %r115, 1;
	@%p37 bra 	$L__BB1_69;
	setp.eq.s32 	%p38, %r22, 2;
	ld.global.f32 	%f381, [%rd6+4];
	sub.f32 	%f382, %f381, %f61;
	fma.rn.f32 	%f383, %f382, 0f3BBB989D, 0f3F000000;
	cvt.sat.f32.f32 	%f384, %f383;
	mov.f32 	%f385, 0f4B400001;
	mov.f32 	%f386, 0f437C0000;
	fma.rm.f32 	%f387, %f384, %f386, %f385;
	add.f32 	%f388, %f387, 0fCB40007F;
	neg.f32 	%f389, %f388;
	fma.rn.f32 	%f390, %f382, 0f3FB8AA3B, %f389;
	fma.rn.f32 	%f391, %f382, 0f32A57060, %f390;
	mov.b32 	%r86, %f387;
	shl.b32 	%r87, %r86, 23;
	mov.b32 	%f392, %r87;
	ex2.approx.ftz.f32 	%f393, %f391;
	mul.f32 	%f394, %f393, %f392;
	div.rn.f32 	%f395, %f394, %f62;
	st.global.f32 	[%rd6+4], %f395;
	add.s32 	%r116, %r115, 2;
	@%p38 bra 	$L__BB1_69;
	ld.global.f32 	%f396, [%rd6+8];
	sub.f32 	%f397, %f396, %f61;
	fma.rn.f32 	%f398, %f397, 0f3BBB989D, 0f3F000000;
	cvt.sat.f32.f32 	%f399, %f398;
	mov.f32 	%f400, 0f4B400001;
	mov.f32 	%f401, 0f437C0000;
	fma.rm.f32 	%f402, %f399, %f401, %f400;
	add.f32 	%f403, %f402, 0fCB40007F;
	neg.f32 	%f404, %f403;
	fma.rn.f32 	%f405, %f397, 0f3FB8AA3B, %f404;
	fma.rn.f32 	%f406, %f397, 0f32A57060, %f405;
	mov.b32 	%r88, %f402;
	shl.b32 	%r89, %r88, 23;
	mov.b32 	%f407, %r89;
	ex2.approx.ftz.f32 	%f408, %f406;
	mul.f32 	%f409, %f408, %f407;
	div.rn.f32 	%f410, %f409, %f62;
	st.global.f32 	[%rd6+8], %f410;
	mov.u32 	%r116, %r26;
$L__BB1_69:
	shl.b32 	%r90, %r114, 10;
	add.s32 	%r91, %r23, %r90;
	setp.gt.u32 	%p39, %r91, -4;
	@%p39 bra 	$L__BB1_72;
	mul.wide.u32 	%rd21, %r116, 4;
	add.s64 	%rd24, %rd5, %rd21;
$L__BB1_71:
	ld.global.f32 	%f411, [%rd24+-8];
	sub.f32 	%f412, %f411, %f61;
	fma.rn.f32 	%f413, %f412, 0f3BBB989D, 0f3F000000;
	cvt.sat.f32.f32 	%f414, %f413;
	mov.f32 	%f415, 0f4B400001;
	mov.f32 	%f416, 0f437C0000;
	fma.rm.f32 	%f417, %f414, %f416, %f415;
	add.f32 	%f418, %f417, 0fCB40007F;
	neg.f32 	%f419, %f418;
	fma.rn.f32 	%f420, %f412, 0f3FB8AA3B, %f419;
	fma.rn.f32 	%f421, %f412, 0f32A57060, %f420;
	mov.b32 	%r92, %f417;
	shl.b32 	%r93, %r92, 23;
	mov.b32 	%f422, %r93;
	ex2.approx.ftz.f32 	%f423, %f421;
	mul.f32 	%f424, %f423, %f422;
	div.rn.f32 	%f425, %f424, %f62;
	st.global.f32 	[%rd24+-8], %f425;
	ld.global.f32 	%f426, [%rd24+-4];
	sub.f32 	%f427, %f426, %f61;
	fma.rn.f32 	%f428, %f427, 0f3BBB989D, 0f3F000000;
	cvt.sat.f32.f32 	%f429, %f428;
	fma.rm.f32 	%f430, %f429, %f416, %f415;
	add.f32 	%f431, %f430, 0fCB40007F;
	neg.f32 	%f432, %f431;
	fma.rn.f32 	%f433, %f427, 0f3FB8AA3B, %f432;
	fma.rn.f32 	%f434, %f427, 0f32A57060, %f433;
	mov.b32 	%r94, %f430;
	shl.b32 	%r95, %r94, 23;
	mov.b32 	%f435, %r95;
	ex2.approx.ftz.f32 	%f436, %f434;
	mul.f32 	%f437, %f436, %f435;
	div.rn.f32 	%f438, %f437, %f62;
	st.global.f32 	[%rd24+-4], %f438;
	ld.global.f32 	%f439, [%rd24];
	sub.f32 	%f440, %f439, %f61;
	fma.rn.f32 	%f441, %f440, 0f3BBB989D, 0f3F000000;
	cvt.sat.f32.f32 	%f442, %f441;
	fma.rm.f32 	%f443, %f442, %f416, %f415;
	add.f32 	%f444, %f443, 0fCB40007F;
	neg.f32 	%f445, %f444;
	fma.rn.f32 	%f446, %f440, 0f3FB8AA3B, %f445;
	fma.rn.f32 	%f447, %f440, 0f32A57060, %f446;
	mov.b32 	%r96, %f443;
	shl.b32 	%r97, %r96, 23;
	mov.b32 	%f448, %r97;
	ex2.approx.ftz.f32 	%f449, %f447;
	mul.f32 	%f450, %f449, %f448;
	div.rn.f32 	%f451, %f450, %f62;
	st.global.f32 	[%rd24], %f451;
	ld.global.f32 	%f452, [%rd24+4];
	sub.f32 	%f453, %f452, %f61;
	fma.rn.f32 	%f454, %f453, 0f3BBB989D, 0f3F000000;
	cvt.sat.f32.f32 	%f455, %f454;
	fma.rm.f32 	%f456, %f455, %f416, %f415;
	add.f32 	%f457, %f456, 0fCB40007F;
	neg.f32 	%f458, %f457;
	fma.rn.f32 	%f459, %f453, 0f3FB8AA3B, %f458;
	fma.rn.f32 	%f460, %f453, 0f32A57060, %f459;
	mov.b32 	%r98, %f456;
	shl.b32 	%r99, %r98, 23;
	mov.b32 	%f461, %r99;
	ex2.approx.ftz.f32 	%f462, %f460;
	mul.f32 	%f463, %f462, %f461;
	div.rn.f32 	%f464, %f463, %f62;
	st.global.f32 	[%rd24+4], %f464;
	add.s32 	%r116, %r116, 4;
	add.s64 	%rd24, %rd24, 16;
	setp.lt.s32 	%p40, %r116, %r34;
	@%p40 bra 	$L__BB1_71;
$L__BB1_72:
	add.s32 	%r115, %r115, 1024;
	setp.lt.s32 	%p41, %r115, %r34;
	add.s32 	%r114, %r114, 1;
	@%p41 bra 	$L__BB1_64;
$L__BB1_73:
	ret;
$L__BB1_74:
	mul.wide.u32 	%rd22, %r115, 4;
	add.s64 	%rd23, %rd2, %rd22;
	ld.global.v4.f32 	{%f465, %f466, %f467, %f468}, [%rd23];
	sub.f32 	%f469, %f465, %f61;
	fma.rn.f32 	%f470, %f469, 0f3BBB989D, 0f3F000000;
	cvt.sat.f32.f32 	%f471, %f470;
	mov.f32 	%f472, 0f4B400001;
	mov.f32 	%f473, 0f437C0000;
	fma.rm.f32 	%f474, %f471, %f473, %f472;
	add.f32 	%f475, %f474, 0fCB40007F;
	neg.f32 	%f476, %f475;
	fma.rn.f32 	%f477, %f469, 0f3FB8AA3B, %f476;
	fma.rn.f32 	%f478, %f469, 0f32A57060, %f477;
	mov.b32 	%r100, %f474;
	shl.b32 	%r101, %r100, 23;
	mov.b32 	%f479, %r101;
	ex2.approx.ftz.f32 	%f480, %f478;
	mul.f32 	%f481, %f480, %f479;
	div.rn.f32 	%f482, %f481, %f62;
	sub.f32 	%f483, %f466, %f61;
	fma.rn.f32 	%f484, %f483, 0f3BBB989D, 0f3F000000;
	cvt.sat.f32.f32 	%f485, %f484;
	fma.rm.f32 	%f486, %f485, %f473, %f472;
	add.f32 	%f487, %f486, 0fCB40007F;
	neg.f32 	%f488, %f487;
	fma.rn.f32 	%f489, %f483, 0f3FB8AA3B, %f488;
	fma.rn.f32 	%f490, %f483, 0f32A57060, %f489;
	mov.b32 	%r102, %f486;
	shl.b32 	%r103, %r102, 23;
	mov.b32 	%f491, %r103;
	ex2.approx.ftz.f32 	%f492, %f490;
	mul.f32 	%f493, %f492, %f491;
	div.rn.f32 	%f494, %f493, %f62;
	sub.f32 	%f495, %f467, %f61;
	fma.rn.f32 	%f496, %f495, 0f3BBB989D, 0f3F000000;
	cvt.sat.f32.f32 	%f497, %f496;
	fma.rm.f32 	%f498, %f497, %f473, %f472;
	add.f32 	%f499, %f498, 0fCB40007F;
	neg.f32 	%f500, %f499;
	fma.rn.f32 	%f501, %f495, 0f3FB8AA3B, %f500;
	fma.rn.f32 	%f502, %f495, 0f32A57060, %f501;
	mov.b32 	%r104, %f498;
	shl.b32 	%r105, %r104, 23;
	mov.b32 	%f503, %r105;
	ex2.approx.ftz.f32 	%f504, %f502;
	mul.f32 	%f505, %f504, %f503;
	div.rn.f32 	%f506, %f505, %f62;
	sub.f32 	%f507, %f468, %f61;
	fma.rn.f32 	%f508, %f507, 0f3BBB989D, 0f3F000000;
	cvt.sat.f32.f32 	%f509, %f508;
	fma.rm.f32 	%f510, %f509, %f473, %f472;
	add.f32 	%f511, %f510, 0fCB40007F;
	neg.f32 	%f512, %f511;
	fma.rn.f32 	%f513, %f507, 0f3FB8AA3B, %f512;
	fma.rn.f32 	%f514, %f507, 0f32A57060, %f513;
	mov.b32 	%r106, %f510;
	shl.b32 	%r107, %r106, 23;
	mov.b32 	%f515, %r107;
	ex2.approx.ftz.f32 	%f516, %f514;
	mul.f32 	%f517, %f516, %f515;
	div.rn.f32 	%f518, %f517, %f62;
	st.global.v4.f32 	[%rd23], {%f482, %f494, %f506, %f518};
	bra.uni 	$L__BB1_72;

}
	// .globl	_Z41__kernel_fused_softmax_block_level_sharedPfii
.visible .entry _Z41__kernel_fused_softmax_block_level_sharedPfii(
	.param .u64 .ptr .align 1 _Z41__kernel_fused_softmax_block_level_sharedPfii_param_0,
	.param .u32 _Z41__kernel_fused_softmax_block_level_sharedPfii_param_1,
	.param .u32 _Z41__kernel_fused_softmax_block_level_sharedPfii_param_2
)
{
	.reg .pred 	%p<49>;
	.reg .b32 	%r<150>;
	.reg .b32 	%f<343>;
	.reg .b64 	%rd<23>;
	// demoted variable
	.shared .align 4 .b8 _ZZ41__kernel_fused_softmax_block_level_sharedPfiiE4data[1024];
	// demoted variable
	.shared .align 4 .b8 _ZZ41__kernel_fused_softmax_block_level_sharedPfiiE2AR[16384];
	ld.param.u64 	%rd9, [_Z41__kernel_fused_softmax_block_level_sharedPfii_param_0];
	ld.param.u32 	%r55, [_Z41__kernel_fused_softmax_block_level_sharedPfii_param_1];
	ld.param.u32 	%r54, [_Z41__kernel_fused_softmax_block_level_sharedPfii_param_2];
	mov.u32 	%r143, %tid.x;
	mov.u32 	%r2, %ctaid.x;
	setp.ge.s32 	%p1, %r2, %r55;
	@%p1 bra 	$L__BB2_78;
	cvta.to.global.u64 	%rd1, %rd9;
	mul.lo.s32 	%r3, %r54, %r2;
	mul.wide.s32 	%rd10, %r3, 4;
	add.s64 	%rd2, %rd1, %rd10;
	shl.b32 	%r146, %r143, 2;
	setp.ge.s32 	%p2, %r146, %r54;
	@%p2 bra 	$L__BB2_11;
	and.b32  	%r5, %r54, 3;
	sub.s32 	%r6, %r146, %r54;
	mov.b32 	%r133, 0;
	mov.u32 	%r134, %r146;
$L__BB2_3:
	add.s32 	%r9, %r134, 3;
	setp.lt.s32 	%p3, %r9, %r54;
	@%p3 bra 	$L__BB2_79;
	setp.eq.s32 	%p4, %r5, 0;
	mov.u32 	%r135, %r134;
	@%p4 bra 	$L__BB2_8;
	setp.eq.s32 	%p5, %r5, 1;
	mul.wide.u32 	%rd11, %r134, 4;
	add.s64 	%rd3, %rd2, %rd11;
	ld.global.f32 	%f38, [%rd3];
	shl.b32 	%r57, %r134, 2;
	mov.u32 	%r58, _ZZ41__kernel_fused_softmax_block_level_sharedPfiiE2AR;
	add.s32 	%r10, %r58, %r57;
	st.shared.f32 	[%r10], %f38;
	add.s32 	%r135, %r134, 1;
	@%p5 bra 	$L__BB2_8;
	setp.eq.s32 	%p6, %r5, 2;
	ld.global.f32 	%f39, [%rd3+4];
	st.shared.f32 	[%r10+4], %f39;
	add.s32 	%r135, %r134, 2;
	@%p6 bra 	$L__BB2_8;
	ld.global.f32 	%f40, [%rd3+8];
	st.shared.f32 	[%r10+8], %f40;
	mov.u32 	%r135, %r9;
$L__BB2_8:
	shl.b32 	%r59, %r133, 10;
	add.s32 	%r60, %r6, %r59;
	setp.gt.u32 	%p7, %r60, -4;
	@%p7 bra 	$L__BB2_10;
$L__BB2_9:
	mul.wide.u32 	%rd12, %r135, 4;
	add.s64 	%rd13, %rd2, %rd12;
	ld.global.f32 	%f41, [%rd13];
	shl.b32 	%r61, %r135, 2;
	mov.u32 	%r62, _ZZ41__kernel_fused_softmax_block_level_sharedPfiiE2AR;
	add.s32 	%r63, %r62, %r61;
	st.shared.f32 	[%r63], %f41;
	ld.global.f32 	%f42, [%rd13+4];
	st.shared.f32 	[%r63+4], %f42;
	ld.global.f32 	%f43, [%rd13+8];
	st.shared.f32 	[%r63+8], %f43;
	ld.global.f32 	%f44, [%rd13+12];
	st.shared.f32 	[%r63+12], %f44;
	add.s32 	%r135, %r135, 4;
	setp.lt.s32 	%p8, %r135, %r54;
	@%p8 bra 	$L__BB2_9;
$L__BB2_10:
	add.s32 	%r134, %r134, 1024;
	setp.lt.s32 	%p9, %r134, %r54;
	add.s32 	%r133, %r133, 1;
	@%p9 bra 	$L__BB2_3;
$L__BB2_11:
	bar.sync 	0;
	setp.ge.s32 	%p10, %r143, %r54;
	mov.f32 	%f334, 0fFF800000;
	mov.f32 	%f333, 0f00000000;
	@%p10 bra 	$L__BB2_28;
	not.b32 	%r67, %r143;
	add.s32 	%r18, %r54, %r67;
	and.b32  	%r68, %r18, 768;
	setp.eq.s32 	%p11, %r68, 768;
	mov.f32 	%f333, 0f00000000;
	mov.f32 	%f334, 0fFF800000;
	mov.u32 	%r139, %r143;
	@%p11 bra 	$L__BB2_17;
	shr.u32 	%r70, %r18, 8;
	add.s32 	%r71, %r70, 1;
	and.b32  	%r19, %r71, 3;
	mov.b32 	%r138, 0;
	mov.f32 	%f333, 0f00000000;
	mov.f32 	%f334, 0fFF800000;
	mov.u32 	%r73, _ZZ41__kernel_fused_softmax_block_level_sharedPfiiE2AR;
	mov.u32 	%r139, %r143;
$L__BB2_14:
	.pragma "nounroll";
	shl.b32 	%r72, %r139, 2;
	add.s32 	%r74, %r73, %r72;
	ld.shared.f32 	%f3, [%r74];
	setp.leu.f32 	%p12, %f3, %f334;
	@%p12 bra 	$L__BB2_16;
	sub.f32 	%f56, %f334, %f3;
	fma.rn.f32 	%f57, %f56, 0f3BBB989D, 0f3F000000;
	cvt.sat.f32.f32 	%f58, %f57;
	mov.f32 	%f59, 0f4B400001;
	mov.f32 	%f60, 0f437C0000;
	fma.rm.f32 	%f61, %f58, %f60, %f59;
	add.f32 	%f62, %f61, 0fCB40007F;
	neg.f32 	%f63, %f62;
	fma.rn.f32 	%f64, %f56, 0f3FB8AA3B, %f63;
	fma.rn.f32 	%f65, %f56, 0f32A57060, %f64;
	mov.b32 	%r75, %f61;
	shl.b32 	%r76, %r75, 23;
	mov.b32 	%f66, %r76;
	ex2.approx.ftz.f32 	%f67, %f65;
	mul.f32 	%f68, %f67, %f66;
	mul.f32 	%f333, %f333, %f68;
	mov.f32 	%f334, %f3;
$L__BB2_16:
	sub.f32 	%f69, %f3, %f334;
	fma.rn.f32 	%f70, %f69, 0f3BBB989D, 0f3F000000;
	cvt.sat.f32.f32 	%f71, %f70;
	mov.f32 	%f72, 0f4B400001;
	mov.f32 	%f73, 0f437C0000;
	fma.rm.f32 	%f74, %f71, %f73, %f72;
	add.f32 	%f75, %f74, 0fCB40007F;
	neg.f32 	%f76, %f75;
	fma.rn.f32 	%f77, %f69, 0f3FB8AA3B, %f76;
	fma.rn.f32 	%f78, %f69, 0f32A57060, %f77;
	mov.b32 	%r77, %f74;
	shl.b32 	%r78, %r77, 23;
	mov.b32 	%f79, %r78;
	ex2.approx.ftz.f32 	%f80, %f78;
	fma.rn.f32 	%f333, %f80, %f79, %f333;
	add.s32 	%r139, %r139, 256;
	add.s32 	%r138, %r138, 1;
	setp.ne.s32 	%p13, %r138, %r19;
	@%p13 bra 	$L__BB2_14;
$L__BB2_17:
	setp.lt.u32 	%p14, %r18, 768;
	@%p14 bra 	$L__BB2_28;
	mov.u32 	%r80, _ZZ41__kernel_fused_softmax_block_level_sharedPfiiE2AR;
$L__BB2_19:
	shl.b32 	%r79, %r139, 2;
	add.s32 	%r26, %r80, %r79;
	ld.shared.f32 	%f14, [%r26];
	setp.leu.f32 	%p15, %f14, %f334;
	@%p15 bra 	$L__BB2_21;
	sub.f32 	%f81, %f334, %f14;
	fma.rn.f32 	%f82, %f81, 0f3BBB989D, 0f3F000000;
	cvt.sat.f32.f32 	%f83, %f82;
	mov.f32 	%f84, 0f4B400001;
	mov.f32 	%f85, 0f437C0000;
	fma.rm.f32 	%f86, %f83, %f85, %f84;
	add.f32 	%f87, %f86, 0fCB40007F;
	neg.f32 	%f88, %f87;
	fma.rn.f32 	%f89, %f81, 0f3FB8AA3B, %f88;
	fma.rn.f32 	%f90, %f81, 0f32A57060, %f89;
	mov.b32 	%r81, %f86;
	shl.b32 	%r82, %r81, 23;
	mov.b32 	%f91, %r82;
	ex2.approx.ftz.f32 	%f92, %f90;
	mul.f32 	%f93, %f92, %f91;
	mul.f32 	%f333, %f333, %f93;
	mov.f32 	%f334, %f14;
$L__BB2_21:
	sub.f32 	%f94, %f14, %f334;
	fma.rn.f32 	%f95, %f94, 0f3BBB989D, 0f3F000000;
	cvt.sat.f32.f32 	%f96, %f95;
	mov.f32 	%f97, 0f4B400001;
	mov.f32 	%f98, 0f437C0000;
	fma.rm.f32 	%f99, %f96, %f98, %f97;
	add.f32 	%f100, %f99, 0fCB40007F;
	neg.f32 	%f101, %f100;
	fma.rn.f32 	%f102, %f94, 0f3FB8AA3B, %f101;
	fma.rn.f32 	%f103, %f94, 0f32A57060, %f102;
	mov.b32 	%r83, %f99;
	shl.b32 	%r84, %r83, 23;
	mov.b32 	%f104, %r84;
	ex2.approx.ftz.f32 	%f105, %f103;
	fma.rn.f32 	%f335, %f105, %f104, %f333;
	ld.shared.f32 	%f19, [%r26+1024];
	setp.leu.f32 	%p16, %f19, %f334;
	@%p16 bra 	$L__BB2_23;
	sub.f32 	%f106, %f334, %f19;
	fma.rn.f32 	%f107, %f106, 0f3BBB989D, 0f3F000000;
	cvt.sat.f32.f32 	%f108, %f107;
	mov.f32 	%f109, 0f4B400001;
	mov.f32 	%f110, 0f437C0000;
	fma.rm.f32 	%f111, %f108, %f110, %f109;
	add.f32 	%f112, %f111, 0fCB40007F;
	neg.f32 	%f113, %f112;
	fma.rn.f32 	%f114, %f106, 0f3FB8AA3B, %f113;
	fma.rn.f32 	%f115, %f106, 0f32A57060, %f114;
	mov.b32 	%r85, %f111;
	shl.b32 	%r86, %r85, 23;
	mov.b32 	%f116, %r86;
	ex2.approx.ftz.f32 	%f117, %f115;
	mul.f32 	%f118, %f117, %f116;
	mul.f32 	%f335, %f335, %f118;
	mov.f32 	%f334, %f19;
$L__BB2_23:
	sub.f32 	%f119, %f19, %f334;
	fma.rn.f32 	%f120, %f119, 0f3BBB989D, 0f3F000000;
	cvt.sat.f32.f32 	%f121, %f120;
	mov.f32 	%f122, 0f4B400001;
	mov.f32 	%f123, 0f437C0000;
	fma.rm.f32 	%f124, %f121, %f123, %f122;
	add.f32 	%f125, %f124, 0fCB40007F;
	neg.f32 	%f126, %f125;
	fma.rn.f32 	%f127, %f119, 0f3FB8AA3B, %f126;
	fma.rn.f32 	%f128, %f119, 0f32A57060, %f127;
	mov.b32 	%r87, %f124;
	shl.b32 	%r88, %r87, 23;
	mov.b32 	%f129, %r88;
	ex2.approx.ftz.f32 	%f130, %f128;
	fma.rn.f32 	%f337, %f130, %f129, %f335;
	ld.shared.f32 	%f24, [%r26+2048];
	setp.leu.f32 	%p17, %f24, %f334;
	@%p17 bra 	$L__BB2_25;
	sub.f32 	%f131, %f334, %f24;
	fma.rn.f32 	%f132, %f131, 0f3BBB989D, 0f3F000000;
	cvt.sat.f32.f32 	%f133, %f132;
	mov.f32 	%f134, 0f4B400001;
	mov.f32 	%f135, 0f437C0000;
	fma.rm.f32 	%f136, %f133, %f135, %f134;
	add.f32 	%f137, %f136, 0fCB40007F;
	neg.f32 	%f138, %f137;
	fma.rn.f32 	%f139, %f131, 0f3FB8AA3B, %f138;
	fma.rn.f32 	%f140, %f131, 0f32A57060, %f139;
	mov.b32 	%r89, %f136;
	shl.b32 	%r90, %r89, 23;
	mov.b32 	%f141, %r90;
	ex2.approx.ftz.f32 	%f142, %f140;
	mul.f32 	%f143, %f142, %f141;
	mul.f32 	%f337, %f337, %f143;
	mov.f32 	%f334, %f24;
$L__BB2_25:
	sub.f32 	%f144, %f24, %f334;
	fma.rn.f32 	%f145, %f144, 0f3BBB989D, 0f3F000000;
	cvt.sat.f32.f32 	%f146, %f145;
	mov.f32 	%f147, 0f4B400001;
	mov.f32 	%f148, 0f437C0000;
	fma.rm.f32 	%f149, %f146, %f148, %f147;
	add.f32 	%f150, %f149, 0fCB40007F;
	neg.f32 	%f151, %f150;
	fma.rn.f32 	%f152, %f144, 0f3FB8AA3B, %f151;
	fma.rn.f32 	%f153, %f144, 0f32A57060, %f152;
	mov.b32 	%r91, %f149;
	shl.b32 	%r92, %r91, 23;
	mov.b32 	%f154, %r92;
	ex2.approx.ftz.f32 	%f155, %f153;
	fma.rn.f32 	%f339, %f155, %f154, %f337;
	ld.shared.f32 	%f29, [%r26+3072];
	setp.leu.f32 	%p18, %f29, %f334;
	@%p18 bra 	$L__BB2_27;
	sub.f32 	%f156, %f334, %f29;
	fma.rn.f32 	%f157, %f156, 0f3BBB989D, 0f3F000000;
	cvt.sat.f32.f32 	%f158, %f157;
	mov.f32 	%f159, 0f4B400001;
	mov.f32 	%f160, 0f437C0000;
	fma.rm.f32 	%f161, %f158, %f160, %f159;
	add.f32 	%f162, %f161, 0fCB40007F;
	neg.f32 	%f163, %f162;
	fma.rn.f32 	%f164, %f156, 0f3FB8AA3B, %f163;
	fma.rn.f32 	%f165, %f156, 0f32A57060, %f164;
	mov.b32 	%r93, %f161;
	shl.b32 	%r94, %r93, 23;
	mov.b32 	%f166, %r94;
	ex2.approx.ftz.f32 	%f167, %f165;
	mul.f32 	%f168, %f167, %f166;
	mul.f32 	%f339, %f339, %f168;
	mov.f32 	%f334, %f29;
$L__BB2_27:
	sub.f32 	%f169, %f29, %f334;
	fma.rn.f32 	%f170, %f169, 0f3BBB989D, 0f3F000000;
	cvt.sat.f32.f32 	%f171, %f170;
	mov.f32 	%f172, 0f4B400001;
	mov.f32 	%f173, 0f437C0000;
	fma.rm.f32 	%f174, %f171, %f173, %f172;
	add.f32 	%f175, %f174, 0fCB40007F;
	neg.f32 	%f176, %f175;
	fma.rn.f32 	%f177, %f169, 0f3FB8AA3B, %f176;
	fma.rn.f32 	%f178, %f169, 0f32A57060, %f177;
	mov.b32 	%r95, %f174;
	shl.b32 	%r96, %r95, 23;
	mov.b32 	%f179, %r96;
	ex2.approx.ftz.f32 	%f180, %f178;
	fma.rn.f32 	%f333, %f180, %f179, %f339;
	add.s32 	%r139, %r139, 1024;
	setp.lt.s32 	%p19, %r139, %r54;
	@%p19 bra 	$L__BB2_19;
$L__BB2_28:
	shl.b32 	%r97, %r143, 2;
	mov.u32 	%r98, _ZZ41__kernel_fused_softmax_block_level_sharedPfiiE4data;
	add.s32 	%r28, %r98, %r97;
	st.shared.f32 	[%r28], %f334;
	bar.sync 	0;
	setp.gt.u32 	%p20, %r143, 127;
	@%p20 bra 	$L__BB2_30;
	ld.shared.f32 	%f181, [%r28];
	ld.shared.f32 	%f182, [%r28+512];
	max.f32 	%f183, %f181, %f182;
	st.shared.f32 	[%r28], %f183;
$L__BB2_30:
	bar.sync 	0;
	setp.gt.u32 	%p21, %r143, 63;
	@%p21 bra 	$L__BB2_32;
	ld.shared.f32 	%f184, [%r28];
	ld.shared.f32 	%f185, [%r28+256];
	max.f32 	%f186, %f184, %f185;
	st.shared.f32 	[%r28], %f186;
$L__BB2_32:
	bar.sync 	0;
	setp.gt.u32 	%p22, %r143, 31;
	@%p22 bra 	$L__BB2_34;
	ld.shared.f32 	%f187, [%r28];
	ld.shared.f32 	%f188, [%r28+128];
	max.f32 	%f189, %f187, %f188;
	st.shared.f32 	[%r28], %f189;
$L__BB2_34:
	bar.sync 	0;
	setp.gt.u32 	%p23, %r143, 15;
	@%p23 bra 	$L__BB2_36;
	ld.shared.f32 	%f190, [%r28];
	ld.shared.f32 	%f191, [%r28+64];
	max.f32 	%f192, %f190, %f191;
	st.shared.f32 	[%r28], %f192;
$L__BB2_36:
	bar.sync 	0;
	setp.gt.u32 	%p24, %r143, 7;
	@%p24 bra 	$L__BB2_38;
	ld.shared.f32 	%f193, [%r28];
	ld.shared.f32 	%f194, [%r28+32];
	max.f32 	%f195, %f193, %f194;
	st.shared.f32 	[%r28], %f195;
$L__BB2_38:
	bar.sync 	0;
	setp.gt.u32 	%p25, %r143, 3;
	@%p25 bra 	$L__BB2_40;
	ld.shared.f32 	%f196, [%r28];
	ld.shared.f32 	%f197, [%r28+16];
	max.f32 	%f198, %f196, %f197;
	st.shared.f32 	[%r28], %f198;
$L__BB2_40:
	bar.sync 	0;
	setp.gt.u32 	%p26, %r143, 1;
	@%p26 bra 	$L__BB2_42;
	ld.shared.f32 	%f199, [%r28];
	ld.shared.f32 	%f200, [%r28+8];
	max.f32 	%f201, %f199, %f200;
	st.shared.f32 	[%r28], %f201;
$L__BB2_42:
	bar.sync 	0;
	setp.ne.s32 	%p27, %r143, 0;
	@%p27 bra 	$L__BB2_44;
	ld.shared.f32 	%f202, [%r28];
	ld.shared.f32 	%f203, [_ZZ41__kernel_fused_softmax_block_level_sharedPfiiE4data+4];
	max.f32 	%f204, %f202, %f203;
	st.shared.f32 	[%r28], %f204;
$L__BB2_44:
	setp.gt.u32 	%p28, %r143, 127;
	bar.sync 	0;
	ld.shared.f32 	%f36, [_ZZ41__kernel_fused_softmax_block_level_sharedPfiiE4data];
	sub.f32 	%f205, %f334, %f36;
	fma.rn.f32 	%f206, %f205, 0f3BBB989D, 0f3F000000;
	cvt.sat.f32.f32 	%f207, %f206;
	mov.f32 	%f208, 0f4B400001;
	mov.f32 	%f209, 0f437C0000;
	fma.rm.f32 	%f210, %f207, %f209, %f208;
	add.f32 	%f211, %f210, 0fCB40007F;
	neg.f32 	%f212, %f211;
	fma.rn.f32 	%f213, %f205, 0f3FB8AA3B, %f212;
	fma.rn.f32 	%f214, %f205, 0f32A57060, %f213;
	mov.b32 	%r99, %f210;
	shl.b32 	%r100, %r99, 23;
	mov.b32 	%f215, %r100;
	ex2.approx.ftz.f32 	%f216, %f214;
	mul.f32 	%f217, %f216, %f215;
	mul.f32 	%f218, %f333, %f217;
	st.shared.f32 	[%r28], %f218;
	bar.sync 	0;
	@%p28 bra 	$L__BB2_46;
	ld.shared.f32 	%f219, [%r28+512];
	ld.shared.f32 	%f220, [%r28];
	add.f32 	%f221, %f219, %f220;
	st.shared.f32 	[%r28], %f221;
$L__BB2_46:
	setp.gt.u32 	%p29, %r143, 63;
	bar.sync 	0;
	@%p29 bra 	$L__BB2_48;
	ld.shared.f32 	%f222, [%r28+256];
	ld.shared.f32 	%f223, [%r28];
	add.f32 	%f224, %f222, %f223;
	st.shared.f32 	[%r28], %f224;
$L__BB2_48:
	setp.gt.u32 	%p30, %r143, 31;
	bar.sync 	0;
	@%p30 bra 	$L__BB2_50;
	ld.shared.f32 	%f225, [%r28+128];
	ld.shared.f32 	%f226, [%r28];
	add.f32 	%f227, %f225, %f226;
	st.shared.f32 	[%r28], %f227;
$L__BB2_50:
	setp.gt.u32 	%p31, %r143, 15;
	bar.sync 	0;
	@%p31 bra 	$L__BB2_52;
	ld.shared.f32 	%f228, [%r28+64];
	ld.shared.f32 	%f229, [%r28];
	add.f32 	%f230, %f228, %f229;
	st.shared.f32 	[%r28], %f230;
$L__BB2_52:
	setp.gt.u32 	%p32, %r143, 7;
	bar.sync 	0;
	@%p32 bra 	$L__BB2_54;
	ld.shared.f32 	%f231, [%r28+32];
	ld.shared.f32 	%f232, [%r28];
	add.f32 	%f233, %f231, %f232;
	st.shared.f32 	[%r28], %f233;
$L__BB2_54:
	setp.gt.u32 	%p33, %r143, 3;
	bar.sync 	0;
	@%p33 bra 	$L__BB2_56;
	ld.shared.f32 	%f234, [%r28+16];
	ld.shared.f32 	%f235, [%r28];
	add.f32 	%f236, %f234, %f235;
	st.shared.f32 	[%r28], %f236;
$L__BB2_56:
	setp.gt.u32 	%p34, %r143, 1;
	bar.sync 	0;
	@%p34 bra 	$L__BB2_58;
	ld.shared.f32 	%f237, [%r28+8];
	ld.shared.f32 	%f238, [%r28];
	add.f32 	%f239, %f237, %f238;
	st.shared.f32 	[%r28], %f239;
$L__BB2_58:
	setp.ne.s32 	%p35, %r143, 0;
	bar.sync 	0;
	@%p35 bra 	$L__BB2_60;
	ld.shared.f32 	%f240, [_ZZ41__kernel_fused_softmax_block_level_sharedPfiiE4data+4];
	ld.shared.f32 	%f241, [%r28];
	add.f32 	%f242, %f240, %f241;
	st.shared.f32 	[%r28], %f242;
$L__BB2_60:
	setp.ge.s32 	%p36, %r143, %r54;
	bar.sync 	0;
	ld.shared.f32 	%f37, [_ZZ41__kernel_fused_softmax_block_level_sharedPfiiE4data];
	@%p36 bra 	$L__BB2_67;
	not.b32 	%r101, %r143;
	add.s32 	%r29, %r54, %r101;
	and.b32  	%r102, %r29, 768;
	setp.eq.s32 	%p37, %r102, 768;
	@%p37 bra 	$L__BB2_64;
	shr.u32 	%r104, %r29, 8;
	add.s32 	%r105, %r104, 1;
	and.b32  	%r30, %r105, 3;
	mov.b32 	%r142, 0;
	mov.u32 	%r107, _ZZ41__kernel_fused_softmax_block_level_sharedPfiiE2AR;
$L__BB2_63:
	.pragma "nounroll";
	shl.b32 	%r106, %r143, 2;
	add.s32 	%r108, %r107, %r106;
	ld.shared.f32 	%f243, [%r108];
	sub.f32 	%f244, %f243, %f36;
	fma.rn.f32 	%f245, %f244, 0f3BBB989D, 0f3F000000;
	cvt.sat.f32.f32 	%f246, %f245;
	mov.f32 	%f247, 0f4B400001;
	mov.f32 	%f248, 0f437C0000;
	fma.rm.f32 	%f249, %f246, %f248, %f247;
	add.f32 	%f250, %f249, 0fCB40007F;
	neg.f32 	%f251, %f250;
	fma.rn.f32 	%f252, %f244, 0f3FB8AA3B, %f251;
	fma.rn.f32 	%f253, %f244, 0f32A57060, %f252;
	mov.b32 	%r109, %f249;
	shl.b32 	%r110, %r109, 23;
	mov.b32 	%f254, %r110;
	ex2.approx.ftz.f32 	%f255, %f253;
	mul.f32 	%f256, %f255, %f254;
	div.rn.f32 	%f257, %f256, %f37;
	st.shared.f32 	[%r108], %f257;
	add.s32 	%r143, %r143, 256;
	add.s32 	%r142, %r142, 1;
	setp.ne.s32 	%p38, %r142, %r30;
	@%p38 bra 	$L__BB2_63;
$L__BB2_64:
	setp.lt.u32 	%p39, %r29, 768;
	@%p39 bra 	$L__BB2_67;
	mov.u32 	%r112, _ZZ41__kernel_fused_softmax_block_level_sharedPfiiE2AR;
$L__BB2_66:
	shl.b32 	%r111, %r143, 2;
	add.s32 	%r113, %r112, %r111;
	ld.shared.f32 	%f258, [%r113];
	sub.f32 	%f259, %f258, %f36;
	fma.rn.f32 	%f260, %f259, 0f3BBB989D, 0f3F000000;
	cvt.sat.f32.f32 	%f261, %f260;
	mov.f32 	%f262, 0f4B400001;
	mov.f32 	%f263, 0f437C0000;
	fma.rm.f32 	%f264, %f261, %f263, %f262;
	add.f32 	%f265, %f264, 0fCB40007F;
	neg.f32 	%f266, %f265;
	fma.rn.f32 	%f267, %f259, 0f3FB8AA3B, %f266;
	fma.rn.f32 	%f268, %f259, 0f32A57060, %f267;
	mov.b32 	%r114, %f264;
	shl.b32 	%r115, %r114, 23;
	mov.b32 	%f269, %r115;
	ex2.approx.ftz.f32 	%f270, %f268;
	mul.f32 	%f271, %f270, %f269;
	div.rn.f32 	%f272, %f271, %f37;
	st.shared.f32 	[%r113], %f272;
	ld.shared.f32 	%f273, [%r113+1024];
	sub.f32 	%f274, %f273, %f36;
	fma.rn.f32 	%f275, %f274, 0f3BBB989D, 0f3F000000;
	cvt.sat.f32.f32 	%f276, %f275;
	fma.rm.f32 	%f277, %f276, %f263, %f262;
	add.f32 	%f278, %f277, 0fCB40007F;
	neg.f32 	%f279, %f278;
	fma.rn.f32 	%f280, %f274, 0f3FB8AA3B, %f279;
	fma.rn.f32 	%f281, %f274, 0f32A57060, %f280;
	mov.b32 	%r116, %f277;
	shl.b32 	%r117, %r116, 23;
	mov.b32 	%f282, %r117;
	ex2.approx.ftz.f32 	%f283, %f281;
	mul.f32 	%f284, %f283, %f282;
	div.rn.f32 	%f285, %f284, %f37;
	st.shared.f32 	[%r113+1024], %f285;
	ld.shared.f32 	%f286, [%r113+2048];
	sub.f32 	%f287, %f286, %f36;
	fma.rn.f32 	%f288, %f287, 0f3BBB989D, 0f3F000000;
	cvt.sat.f32.f32 	%f289, %f288;
	fma.rm.f32 	%f290, %f289, %f263, %f262;
	add.f32 	%f291, %f290, 0fCB40007F;
	neg.f32 	%f292, %f291;
	fma.rn.f32 	%f293, %f287, 0f3FB8AA3B, %f292;
	fma.rn.f32 	%f294, %f287, 0f32A57060, %f293;
	mov.b32 	%r118, %f290;
	shl.b32 	%r119, %r118, 23;
	mov.b32 	%f295, %r119;
	ex2.approx.ftz.f32 	%f296, %f294;
	mul.f32 	%f297, %f296, %f295;
	div.rn.f32 	%f298, %f297, %f37;
	st.shared.f32 	[%r113+2048], %f298;
	ld.shared.f32 	%f299, [%r113+3072];
	sub.f32 	%f300, %f299, %f36;
	fma.rn.f32 	%f301, %f300, 0f3BBB989D, 0f3F000000;
	cvt.sat.f32.f32 	%f302, %f301;
	fma.rm.f32 	%f303, %f302, %f263, %f262;
	add.f32 	%f304, %f303, 0fCB40007F;
	neg.f32 	%f305, %f304;
	fma.rn.f32 	%f306, %f300, 0f3FB8AA3B, %f305;
	fma.rn.f32 	%f307, %f300, 0f32A57060, %f306;
	mov.b32 	%r120, %f303;
	shl.b32 	%r121, %r120, 23;
	mov.b32 	%f308, %r121;
	ex2.approx.ftz.f32 	%f309, %f307;
	mul.f32 	%f310, %f309, %f308;
	div.rn.f32 	%f311, %f310, %f37;
	st.shared.f32 	[%r113+3072], %f311;
	add.s32 	%r143, %r143, 1024;
	setp.lt.s32 	%p40, %r143, %r54;
	@%p40 bra 	$L__BB2_66;
$L__BB2_67:
	setp.ge.s32 	%p41, %r146, %r54;
	bar.sync 	0;
	@%p41 bra 	$L__BB2_78;
	and.b32  	%r38, %r54, 3;
	sub.s32 	%r39, %r146, %r54;
	add.s64 	%rd17, %rd10, %rd1;
	add.s64 	%rd4, %rd17, 8;
	mov.b32 	%r145, 0;
$L__BB2_69:
	add.s32 	%r42, %r146, 3;
	setp.lt.s32 	%p42, %r42, %r54;
	@%p42 bra 	$L__BB2_80;
	setp.eq.s32 	%p43, %r38, 0;
	mov.u32 	%r147, %r146;
	@%p43 bra 	$L__BB2_74;
	setp.eq.s32 	%p44, %r38, 1;
	shl.b32 	%r123, %r146, 2;
	mov.u32 	%r124, _ZZ41__kernel_fused_softmax_block_level_sharedPfiiE2AR;
	add.s32 	%r43, %r124, %r123;
	ld.shared.f32 	%f312, [%r43];
	mul.wide.u32 	%rd18, %r146, 4;
	add.s64 	%rd5, %rd2, %rd18;
	st.global.f32 	[%rd5], %f312;
	add.s32 	%r147, %r146, 1;
	@%p44 bra 	$L__BB2_74;
	setp.eq.s32 	%p45, %r38, 2;
	ld.shared.f32 	%f313, [%r43+4];
	st.global.f32 	[%rd5+4], %f313;
	add.s32 	%r147, %r146, 2;
	@%p45 bra 	$L__BB2_74;
	ld.shared.f32 	%f314, [%r43+8];
	st.global.f32 	[%rd5+8], %f314;
	mov.u32 	%r147, %r42;
$L__BB2_74:
	shl.b32 	%r125, %r145, 10;
	add.s32 	%r126, %r39, %r125;
	setp.gt.u32 	%p46, %r126, -4;
	@%p46 bra 	$L__BB2_77;
	shl.b32 	%r127, %r147, 2;
	mov.u32 	%r128, _ZZ41__kernel_fused_softmax_block_level_sharedPfiiE2AR;
	add.s32 	%r129, %r128, %r127;
	add.s32 	%r148, %r129, 8;
	mul.wide.u32 	%rd19, %r147, 4;
	add.s64 	%rd22, %rd4, %rd19;
$L__BB2_76:
	ld.shared.f32 	%f315, [%r148+-8];
	st.global.f32 	[%rd22+-8], %f315;
	ld.shared.f32 	%f316, [%r148+-4];
	st.global.f32 	[%rd22+-4], %f316;
	ld.shared.f32 	%f317, [%r148];
	st.global.f32 	[%rd22], %f317;
	ld.shared.f32 	%f318, [%r148+4];
	st.global.f32 	[%rd22+4], %f318;
	add.s32 	%r147, %r147, 4;
	add.s32 	%r148, %r148, 16;
	add.s64 	%rd22, %rd22, 16;
	setp.lt.s32 	%p47, %r147, %r54;
	@%p47 bra 	$L__BB2_76;
$L__BB2_77:
	add.s32 	%r146, %r146, 1024;
	setp.lt.s32 	%p48, %r146, %r54;
	add.s32 	%r145, %r145, 1;
	@%p48 bra 	$L__BB2_69;
$L__BB2_78:
	ret;
$L__BB2_79:
	shl.b32 	%r64, %r134, 2;
	mov.u32 	%r65, _ZZ41__kernel_fused_softmax_block_level_sharedPfiiE2AR;
	add.s32 	%r66, %r65, %r64;
	mul.wide.u32 	%rd14, %r134, 4;
	add.s64 	%rd15, %rd2, %rd14;
	ld.global.v4.f32 	{%f45, %f46, %f47, %f48}, [%rd15];
	st.shared.v4.f32 	[%r66], {%f45, %f46, %f47, %f48};
	bra.uni 	$L__BB2_10;
$L__BB2_80:
	mul.wide.u32 	%rd20, %r146, 4;
	add.s64 	%rd21, %rd2, %rd20;
	shl.b32 	%r130, %r146, 2;
	mov.u32 	%r131, _ZZ41__kernel_fused_softmax_block_level_sharedPfiiE2AR;
	add.s32 	%r132, %r131, %r130;
	ld.shared.v4.f32 	{%f319, %f320, %f321, %f322}, [%r132];
	st.global.v4.f32 	[%rd21], {%f319, %f320, %f321, %f322};
	bra.uni 	$L__BB2_77;

}


// ===== COMPILED SASS (sm_100) =====

	.target	sm_100

	.elftype	@"ET_EXEC"


//--------------------- .note.nv.tkinfo           --------------------------
	.section	.note.nv.tkinfo,"",@"SHT_NOTE"
	.sectionflags	@"SHF_NOTE_NV_TKINFO"
	.tkinfo
        /*0018*/ 	.word	0x00000002
        /*0030*/ 	.string	""
        /*0030*/ 	.string	"ptxas"
        /*0030*/ 	.string	"Cuda compilation tools, release 13.0, V13.0.88"
        /*0030*/ 	.string	"Build cuda_13.0.r13.0/compiler.36424714_0"
        /*0030*/ 	.string	"-arch sm_100 -m 64 "



//--------------------- .note.nv.cuinfo           --------------------------
	.section	.note.nv.cuinfo,"",@"SHT_NOTE"
	.sectionflags	@"SHF_NOTE_NV_CUINFO"
        /*0018*/ 	.short	0x0002
        /*001a*/ 	.short	0x0064
        /*001c*/ 	.short	0x0082
	.zero		2


//--------------------- .nv.info                  --------------------------
	.section	.nv.info,"",@"SHT_CUDA_INFO"
	.align	4


	//----- nvinfo : EIATTR_REGCOUNT
	.align		4
        /*0000*/ 	.byte	0x04, 0x2f
        /*0002*/ 	.short	(.L_1 - .L_0)
	.align		4
.L_0:
        /*0004*/ 	.word	index@(_Z33__kernel_fused_softmax_warp_levelPfii)
        /*0008*/ 	.word	0x0000001e


	//----- nvinfo : EIATTR_FRAME_SIZE
	.align		4
.L_1:
        /*000c*/ 	.byte	0x04, 0x11
        /*000e*/ 	.short	(.L_3 - .L_2)
	.align		4
.L_2:
        /*0010*/ 	.word	index@($__internal_2_$__cuda_sm3x_div_rn_noftz_f32_slowpath)
        /*0014*/ 	.word	0x00000000


	//----- nvinfo : EIATTR_FRAME_SIZE
	.align		4
.L_3:
        /*0018*/ 	.byte	0x04, 0x11
        /*001a*/ 	.short	(.L_5 - .L_4)
	.align		4
.L_4:
        /*001c*/ 	.word	index@(_Z33__kernel_fused_softmax_warp_levelPfii)
        /*0020*/ 	.word	0x00000000


	//----- nvinfo : EIATTR_REGCOUNT
	.align		4
.L_5:
        /*0024*/ 	.byte	0x04, 0x2f
        /*0026*/ 	.short	(.L_7 - .L_6)
	.align		4
.L_6:
        /*0028*/ 	.word	index@(_Z34__kernel_fused_softmax_block_levelPfii)
        /*002c*/ 	.word	0x0000001e


	//----- nvinfo : EIATTR_FRAME_SIZE
	.align		4
.L_7:
        /*0030*/ 	.byte	0x04, 0x11
        /*0032*/ 	.short	(.L_9 - .L_8)
	.align		4
.L_8:
        /*0034*/ 	.word	index@($__internal_1_$__cuda_sm3x_div_rn_noftz_f32_slowpath)
        /*0038*/ 	.word	0x00000000


	//----- nvinfo : EIATTR_FRAME_SIZE
	.align		4
.L_9:
        /*003c*/ 	.byte	0x04, 0x11
        /*003e*/ 	.short	(.L_11 - .L_10)
	.align		4
.L_10:
        /*0040*/ 	.word	index@(_Z34__kernel_fused_softmax_block_levelPfii)
        /*0044*/ 	.word	0x00000000


	//----- nvinfo : EIATTR_REGCOUNT
	.align		4
.L_11:
        /*0048*/ 	.byte	0x04, 0x2f
        /*004a*/ 	.short	(.L_13 - .L_12)
	.align		4
.L_12:
        /*004c*/ 	.word	index@(_Z41__kernel_fused_softmax_block_level_sharedPfii)
        /*0050*/ 	.word	0x00000020


	//----- nvinfo : EIATTR_FRAME_SIZE
	.align		4
.L_13:
        /*0054*/ 	.byte	0x04, 0x11
        /*0056*/ 	.short	(.L_15 - .L_14)
	.align		4
.L_14:
        /*0058*/ 	.word	index@($__internal_0_$__cuda_sm3x_div_rn_noftz_f32_slowpath)
        /*005c*/ 	.word	0x00000000


	//----- nvinfo : EIATTR_FRAME_SIZE
	.align		4
.L_15:
        /*0060*/ 	.byte	0x04, 0x11
        /*0062*/ 	.short	(.L_17 - .L_16)
	.align		4
.L_16:
        /*0064*/ 	.word	index@(_Z41__kernel_fused_softmax_block_level_sharedPfii)
        /*0068*/ 	.word	0x00000000


	//----- nvinfo : EIATTR_MIN_STACK_SIZE
	.align		4
.L_17:
        /*006c*/ 	.byte	0x04, 0x12
        /*006e*/ 	.short	(.L_19 - .L_18)
	.align		4
.L_18:
        /*0070*/ 	.word	index@(_Z41__kernel_fused_softmax_block_level_sharedPfii)
        /*0074*/ 	.word	0x00000000


	//----- nvinfo : EIATTR_MIN_STACK_SIZE
	.align		4
.L_19:
        /*0078*/ 	.byte	0x04, 0x12
        /*007a*/ 	.short	(.L_21 - .L_20)
	.align		4
.L_20:
        /*007c*/ 	.word	index@(_Z34__kernel_fused_softmax_block_levelPfii)
        /*0080*/ 	.word	0x00000000


	//----- nvinfo : EIATTR_MIN_STACK_SIZE
	.align		4
.L_21:
        /*0084*/ 	.byte	0x04, 0x12
        /*0086*/ 	.short	(.L_23 - .L_22)
	.align		4
.L_22:
        /*0088*/ 	.word	index@(_Z33__kernel_fused_softmax_warp_levelPfii)
        /*008c*/ 	.word	0x00000000
.L_23:


//--------------------- .nv.compat                --------------------------
	.section	.nv.compat,"",@"SHT_CUDA_COMPAT_INFO"
	.align	4
        /*0000*/ 	.byte	0x02, 0x09, 0x00, 0x00, 0x02, 0x02, 0x01, 0x00, 0x02, 0x05, 0x05, 0x00, 0x03, 0x07, 0x01, 0x01
        /*0010*/ 	.byte	0x02, 0x03, 0x00, 0x00, 0x02, 0x06, 0x01, 0x00, 0x04, 0x0b, 0x08, 0x00, 0x01, 0x00, 0x00, 0x00
        /*0020*/ 	.byte	0x00, 0x00, 0x00, 0x00


//--------------------- .nv.info._Z41__kernel_fused_softmax_block_level_sharedPfii --------------------------
	.section	.nv.info._Z41__kernel_fused_softmax_block_level_sharedPfii,"",@"SHT_CUDA_INFO"
	.sectionflags	@""
	.align	4


	//----- nvinfo : EIATTR_CUDA_API_VERSION
	.align		4
        /*0000*/ 	.byte	0x04, 0x37
        /*0002*/ 	.short	(.L_25 - .L_24)
.L_24:
        /*0004*/ 	.word	0x00000082


	//----- nvinfo : EIATTR_KPARAM_INFO
	.align		4
.L_25:
        /*0008*/ 	.byte	0x04, 0x17
        /*000a*/ 	.short	(.L_27 - .L_26)
.L_26:
        /*000c*/ 	.word	0x00000000
        /*0010*/ 	.short	0x0002
        /*0012*/ 	.short	0x000c
        /*0014*/ 	.byte	0x00, 0xf0, 0x11, 0x00


	//----- nvinfo : EIATTR_KPARAM_INFO
	.align		4
.L_27:
        /*0018*/ 	.byte	0x04, 0x17
        /*001a*/ 	.short	(.L_29 - .L_28)
.L_28:
        /*001c*/ 	.word	0x00000000
        /*0020*/ 	.short	0x0001
        /*0022*/ 	.short	0x0008
        /*0024*/ 	.byte	0x00, 0xf0, 0x11, 0x00


	//----- nvinfo : EIATTR_KPARAM_INFO
	.align		4
.L_29:
        /*0028*/ 	.byte	0x04, 0x17
        /*002a*/ 	.short	(.L_31 - .L_30)
.L_30:
        /*002c*/ 	.word	0x00000000
        /*0030*/ 	.short	0x0000
        /*0032*/ 	.short	0x0000
        /*0034*/ 	.byte	0x00, 0xf5, 0x21, 0x00


	//----- nvinfo : EIATTR_SPARSE_MMA_MASK
	.align		4
.L_31:
        /*0038*/ 	.byte	0x03, 0x50
        /*003a*/ 	.short	0x0000


	//----- nvinfo : EIATTR_MAXREG_COUNT
	.align		4
        /*003c*/ 	.byte	0x03, 0x1b
        /*003e*/ 	.short	0x00ff


	//----- nvinfo : EIATTR_NUM_BARRIERS
	.align		4
        /*0040*/ 	.byte	0x02, 0x4c
        /*0042*/ 	.byte	0x01
	.zero		1


	//----- nvinfo : EIATTR_MERCURY_ISA_VERSION
	.align		4
        /*0044*/ 	.byte	0x03, 0x5f
        /*0046*/ 	.short	0x0101


	//----- nvinfo : EIATTR_UNUSED_LOAD_BYTE_OFFSET
	.align		4
        /*0048*/ 	.byte	0x04, 0x44
        /*004a*/ 	.short	(.L_33 - .L_32)


	//   ....[0]....
.L_32:
        /*004c*/ 	.word	0x00002990
        /*0050*/ 	.word	0x00000fff


	//----- nvinfo : EIATTR_VRC_CTA_INIT_COUNT
	.align		4
.L_33:
        /*0054*/ 	.byte	0x02, 0x4a
	.zero		1
	.zero		1


	//----- nvinfo : EIATTR_EXIT_INSTR_OFFSETS
	.align		4
        /*0058*/ 	.byte	0x04, 0x1c
        /*005a*/ 	.short	(.L_35 - .L_34)


	//   ....[0]....
.L_34:
        /*005c*/ 	.word	0x00000040


	//   ....[1]....
        /*0060*/ 	.word	0x00002760


	//   ....[2]....
        /*0064*/ 	.word	0x00003030


	//----- nvinfo : EIATTR_CRS_STACK_SIZE
	.align		4
.L_35:
        /*0068*/ 	.byte	0x04, 0x1e
        /*006a*/ 	.short	(.L_37 - .L_36)
.L_36:
        /*006c*/ 	.word	0x00000000


	//----- nvinfo : EIATTR_CBANK_PARAM_SIZE
	.align		4
.L_37:
        /*0070*/ 	.byte	0x03, 0x19
        /*0072*/ 	.short	0x0010


	//----- nvinfo : EIATTR_PARAM_CBANK
	.align		4
        /*0074*/ 	.byte	0x04, 0x0a
        /*0076*/ 	.short	(.L_39 - .L_38)
	.align		4
.L_38:
        /*0078*/ 	.word	index@(.nv.constant0._Z41__kernel_fused_softmax_block_level_sharedPfii)
        /*007c*/ 	.short	0x0380
        /*007e*/ 	.short	0x0010


	//----- nvinfo : EIATTR_SW_WAR
	.align		4
.L_39:
        /*0080*/ 	.byte	0x04, 0x36
        /*0082*/ 	.short	(.L_41 - .L_40)
.L_40:
        /*0084*/ 	.word	0x00000008
.L_41:


//--------------------- .nv.info._Z34__kernel_fused_softmax_block_levelPfii --------------------------
	.section	.nv.info._Z34__kernel_fused_softmax_block_levelPfii,"",@"SHT_CUDA_INFO"
	.sectionflags	@""
	.align	4


	//----- nvinfo : EIATTR_CUDA_API_VERSION
	.align		4
        /*0000*/ 	.byte	0x04, 0x37
        /*0002*/ 	.short	(.L_43 - .L_42)
.L_42:
        /*0004*/ 	.word	0x00000082


	//----- nvinfo : EIATTR_KPARAM_INFO
	.align		4
.L_43:
        /*0008*/ 	.byte	0x04, 0x17
        /*000a*/ 	.short	(.L_45 - .L_44)
.L_44:
        /*000c*/ 	.word	0x00000000
        /*0010*/ 	.short	0x0002
        /*0012*/ 	.short	0x000c
        /*0014*/ 	.byte	0x00, 0xf0, 0x11, 0x00


	//----- nvinfo : EIATTR_KPARAM_INFO
	.align		4
.L_45:
        /*0018*/ 	.byte	0x04, 0x17
        /*001a*/ 	.short	(.L_47 - .L_46)
.L_46:
        /*001c*/ 	.word	0x00000000
        /*0020*/ 	.short	0x0001
        /*0022*/ 	.short	0x0008
        /*0024*/ 	.byte	0x00, 0xf0, 0x11, 0x00


	//----- nvinfo : EIATTR_KPARAM_INFO
	.align		4
.L_47:
        /*0028*/ 	.byte	0x04, 0x17
        /*002a*/ 	.short	(.L_49 - .L_48)
.L_48:
        /*002c*/ 	.word	0x00000000
        /*0030*/ 	.short	0x0000
        /*0032*/ 	.short	0x0000
        /*0034*/ 	.byte	0x00, 0xf5, 0x21, 0x00


	//----- nvinfo : EIATTR_SPARSE_MMA_MASK
	.align		4
.L_49:
        /*0038*/ 	.byte	0x03, 0x50
        /*003a*/ 	.short	0x0000


	//----- nvinfo : EIATTR_MAXREG_COUNT
	.align		4
        /*003c*/ 	.byte	0x03, 0x1b
        /*003e*/ 	.short	0x00ff


	//----- nvinfo : EIATTR_NUM_BARRIERS
	.align		4
        /*0040*/ 	.byte	0x02, 0x4c
        /*0042*/ 	.byte	0x01
	.zero		1


	//----- nvinfo : EIATTR_MERCURY_ISA_VERSION
	.align		4
        /*0044*/ 	.byte	0x03, 0x5f
        /*0046*/ 	.short	0x0101


	//----- nvinfo : EIATTR_VRC_CTA_INIT_COUNT
	.align		4
        /*0048*/ 	.byte	0x02, 0x4a
	.zero		1
	.zero		1


	//----- nvinfo : EIATTR_EXIT_INSTR_OFFSETS
	.align		4
        /*004c*/ 	.byte	0x04, 0x1c
        /*004e*/ 	.short	(.L_51 - .L_50)


	//   ....[0]....
.L_50:
        /*0050*/ 	.word	0x00000040


	//   ....[1]....
        /*0054*/ 	.word	0x00001970


	//   ....[2]....
        /*0058*/ 	.word	0x00002e80


	//----- nvinfo : EIATTR_CRS_STACK_SIZE
	.align		4
.L_51:
        /*005c*/ 	.byte	0x04, 0x1e
        /*005e*/ 	.short	(.L_53 - .L_52)
.L_52:
        /*0060*/ 	.word	0x00000000


	//----- nvinfo : EIATTR_CBANK_PARAM_SIZE
	.align		4
.L_53:
        /*0064*/ 	.byte	0x03, 0x19
        /*0066*/ 	.short	0x0010


	//----- nvinfo : EIATTR_PARAM_CBANK
	.align		4
        /*0068*/ 	.byte	0x04, 0x0a
        /*006a*/ 	.short	(.L_55 - .L_54)
	.align		4
.L_54:
        /*006c*/ 	.word	index@(.nv.constant0._Z34__kernel_fused_softmax_block_levelPfii)
        /*0070*/ 	.short	0x0380
        /*0072*/ 	.short	0x0010


	//----- nvinfo : EIATTR_SW_WAR
	.align		4
.L_55:
        /*0074*/ 	.byte	0x04, 0x36
        /*0076*/ 	.short	(.L_57 - .L_56)
.L_56:
        /*0078*/ 	.word	0x00000008
.L_57:


//--------------------- .nv.info._Z33__kernel_fused_softmax_warp_levelPfii --------------------------
	.section	.nv.info._Z33__kernel_fused_softmax_warp_levelPfii,"",@"SHT_CUDA_INFO"
	.sectionflags	@""
	.align	4


	//----- nvinfo : EIATTR_CUDA_API_VERSION
	.align		4
        /*0000*/ 	.byte	0x04, 0x37
        /*0002*/ 	.short	(.L_59 - .L_58)
.L_58:
        /*0004*/ 	.word	0x00000082


	//----- nvinfo : EIATTR_KPARAM_INFO
	.align		4
.L_59:
        /*0008*/ 	.byte	0x04, 0x17
        /*000a*/ 	.short	(.L_61 - .L_60)
.L_60:
        /*000c*/ 	.word	0x00000000
        /*0010*/ 	.short	0x0002
        /*0012*/ 	.short	0x000c
        /*0014*/ 	.byte	0x00, 0xf0, 0x11, 0x00


	//----- nvinfo : EIATTR_KPARAM_INFO
	.align		4
.L_61:
        /*0018*/ 	.byte	0x04, 0x17
        /*001a*/ 	.short	(.L_63 - .L_62)
.L_62:
        /*001c*/ 	.word	0x00000000
        /*0020*/ 	.short	0x0001
        /*0022*/ 	.short	0x0008
        /*0024*/ 	.byte	0x00, 0xf0, 0x11, 0x00


	//----- nvinfo : EIATTR_KPARAM_INFO
	.align		4
.L_63:
        /*0028*/ 	.byte	0x04, 0x17
        /*002a*/ 	.short	(.L_65 - .L_64)
.L_64:
        /*002c*/ 	.word	0x00000000
        /*0030*/ 	.short	0x0000
        /*0032*/ 	.short	0x0000
        /*0034*/ 	.byte	0x00, 0xf5, 0x21, 0x00


	//----- nvinfo : EIATTR_SPARSE_MMA_MASK
	.align		4
.L_65:
        /*0038*/ 	.byte	0x03, 0x50
        /*003a*/ 	.short	0x0000


	//----- nvinfo : EIATTR_MAXREG_COUNT
	.align		4
        /*003c*/ 	.byte	0x03, 0x1b
        /*003e*/ 	.short	0x00ff


	//----- nvinfo : EIATTR_MERCURY_ISA_VERSION
	.align		4
        /*0040*/ 	.byte	0x03, 0x5f
        /*0042*/ 	.short	0x0101


	//----- nvinfo : EIATTR_COOP_GROUP_MASK_REGIDS
	.align		4
        /*0044*/ 	.byte	0x04, 0x29
        /*0046*/ 	.short	(.L_67 - .L_66)


	//   ....[0]....
.L_66:
        /*0048*/ 	.word	0xffffffff


	//   ....[1]....
        /*004c*/ 	.word	0xffffffff


	//   ....[2]....
        /*0050*/ 	.word	0xffffffff


	//   ....[3]....
        /*0054*/ 	.word	0xffffffff


	//   ....[4]....
        /*0058*/ 	.word	0xffffffff


	//   ....[5]....
        /*005c*/ 	.word	0xffffffff


	//   ....[6]....
        /*0060*/ 	.word	0xffffffff


	//   ....[7]....
        /*0064*/ 	.word	0xffffffff


	//   ....[8]....
        /*0068*/ 	.word	0xffffffff


	//   ....[9]....
        /*006c*/ 	.word	0xffffffff


	//   ....[10]....
        /*0070*/ 	.word	0xffffffff


	//   ....[11]....
        /*0074*/ 	.word	0xffffffff


	//----- nvinfo : EIATTR_COOP_GROUP_INSTR_OFFSETS
	.align		4
.L_67:
        /*0078*/ 	.byte	0x04, 0x28
        /*007a*/ 	.short	(.L_69 - .L_68)


	//   ....[0]....
.L_68:
        /*007c*/ 	.word	0x00001290


	//   ....[1]....
        /*0080*/ 	.word	0x000012e0


	//   ....[2]....
        /*0084*/ 	.word	0x00001300


	//   ....[3]....
        /*0088*/ 	.word	0x00001320


	//   ....[4]....
        /*008c*/ 	.word	0x00001340


	//   ....[5]....
        /*0090*/ 	.word	0x00001360


	//   ....[6]....
        /*0094*/ 	.word	0x00001410


	//   ....[7]....
        /*0098*/ 	.word	0x00001430


	//   ....[8]....
        /*009c*/ 	.word	0x00001450


	//   ....[9]....
        /*00a0*/ 	.word	0x00001470


	//   ....[10]....
        /*00a4*/ 	.word	0x00001490


	//   ....[11]....
        /*00a8*/ 	.word	0x000014b0


	//----- nvinfo : EIATTR_VRC_CTA_INIT_COUNT
	.align		4
.L_69:
        /*00ac*/ 	.byte	0x02, 0x4a
	.zero		1
	.zero		1


	//----- nvinfo : EIATTR_EXIT_INSTR_OFFSETS
	.align		4
        /*00b0*/ 	.byte	0x04, 0x1c
        /*00b2*/ 	.short	(.L_71 - .L_70)


	//   ....[0]....
.L_70:
        /*00b4*/ 	.word	0x00000070


	//   ....[1]....
        /*00b8*/ 	.word	0x000014c0


	//   ....[2]....
        /*00bc*/ 	.word	0x00001e50


	//----- nvinfo : EIATTR_CRS_STACK_SIZE
	.align		4
.L_71:
        /*00c0*/ 	.byte	0x04, 0x1e
        /*00c2*/ 	.short	(.L_73 - .L_72)
.L_72:
        /*00c4*/ 	.word	0x00000000


	//----- nvinfo : EIATTR_CBANK_PARAM_SIZE
	.align		4
.L_73:
        /*00c8*/ 	.byte	0x03, 0x19
        /*00ca*/ 	.short	0x0010


	//----- nvinfo : EIATTR_PARAM_CBANK
	.align		4
        /*00cc*/ 	.byte	0x04, 0x0a
        /*00ce*/ 	.short	(.L_75 - .L_74)
	.align		4
.L_74:
        /*00d0*/ 	.word	index@(.nv.constant0._Z33__kernel_fused_softmax_warp_levelPfii)
        /*00d4*/ 	.short	0x0380
        /*00d6*/ 	.short	0x0010


	//----- nvinfo : EIATTR_SW_WAR
	.align		4
.L_75:
        /*00d8*/ 	.byte	0x04, 0x36
        /*00da*/ 	.short	(.L_77 - .L_76)
.L_76:
        /*00dc*/ 	.word	0x00000008
.L_77:


//--------------------- .nv.callgraph             --------------------------
	.section	.nv.callgraph,"",@"SHT_CUDA_CALLGRAPH"
	.align	4
	.sectionentsize	8
	.align		4
        /*0000*/ 	.word	0x00000000
	.align		4
        /*0004*/ 	.word	0xffffffff
	.align		4
        /*0008*/ 	.word	0x00000000
	.align		4
        /*000c*/ 	.word	0xfffffffe
	.align		4
        /*0010*/ 	.word	0x00000000
	.align		4
        /*0014*/ 	.word	0xfffffffd
	.align		4
        /*0018*/ 	.word	0x00000000
	.align		4
        /*001c*/ 	.word	0xfffffffc


//--------------------- .text._Z41__kernel_fused_softmax_block_level_sharedPfii --------------------------
	.section	.text._Z41__kernel_fused_softmax_block_level_sharedPfii,"ax",@progbits
	.align	128
        .global         _Z41__kernel_fused_softmax_block_level_sharedPfii
        .type           _Z41__kernel_fused_softmax_block_level_sharedPfii,@function
        .size           _Z41__kernel_fused_softmax_block_level_sharedPfii,(.L_x_173 - _Z41__kernel_fused_softmax_block_level_sharedPfii)
        .other          _Z41__kernel_fused_softmax_block_level_sharedPfii,@"STO_CUDA_ENTRY STV_DEFAULT"
_Z41__kernel_fused_softmax_block_level_sharedPfii:
.text._Z41__kernel_fused_softmax_block_level_sharedPfii:
[----:B------:R-:W-:Y:S08]  /*0000*/  LDC R1, c[0x0][0x37c] ;  /* 0x0000df00ff017b82 */ /* 0x000ff00000000800 */
[----:B------:R-:W0:Y:S08]  /*0010*/  S2UR UR4, SR_CTAID.X ;  /* 0x00000000000479c3 */ /* 0x000e300000002500 */
[----:B------:R-:W0:Y:S02]  /*0020*/  LDC R0, c[0x0][0x388] ;  /* 0x0000e200ff007b82 */ /* 0x000e240000000800 */
[----:B0-----:R-:W-:-:S13]  /*0030*/  ISETP.LE.AND P0, PT, R0, UR4, PT ;  /* 0x0000000400007c0c */ /* 0x001fda000bf03270 */
[----:B------:R-:W-:Y:S05]  /*0040*/  @P0 EXIT ;  /* 0x000000000000094d */ /* 0x000fea0003800000 */
[----:B------:R-:W0:Y:S01]  /*0050*/  S2R R9, SR_TID.X ;  /* 0x0000000000097919 */ /* 0x000e220000002100 */
[----:B------:R-:W1:Y:S01]  /*0060*/  LDCU UR5, c[0x0][0x38c] ;  /* 0x00007180ff0577ac */ /* 0x000e620008000800 */
[----:B------:R-:W-:Y:S01]  /*0070*/  BSSY.RECONVERGENT B0, `(.L_x_0) ;  /* 0x000009f000007945 */ /* 0x000fe20003800200 */
[----:B------:R-:W2:Y:S01]  /*0080*/  LDCU.64 UR6, c[0x0][0x358] ;  /* 0x00006b00ff0677ac */ /* 0x000ea20008000a00 */
[----:B-1----:R-:W-:-:S05]  /*0090*/  MOV R3, UR5 ;  /* 0x0000000500037c02 */ /* 0x002fca0008000f00 */
[----:B------:R-:W-:Y:S02]  /*00a0*/  IMAD R8, R3, UR4, RZ ;  /* 0x0000000403087c24 */ /* 0x000fe4000f8e02ff */
[----:B0-----:R-:W-:-:S05]  /*00b0*/  IMAD.SHL.U32 R2, R9, 0x4, RZ ;  /* 0x0000000409027824 */ /* 0x001fca00078e00ff */
[----:B------:R-:W-:-:S13]  /*00c0*/  ISETP.GE.AND P0, PT, R2, R3, PT ;  /* 0x000000030200720c */ /* 0x000fda0003f06270 */
[----:B--2---:R-:W-:Y:S05]  /*00d0*/  @P0 BRA `(.L_x_1) ;  /* 0x0000000800600947 */ /* 0x004fea0003800000 */
[----:B------:R-:W0:Y:S01]  /*00e0*/  LDC.64 R10, c[0x0][0x380] ;  /* 0x0000e000ff0a7b82 */ /* 0x000e220000000a00 */
[----:B------:R-:W-:Y:S01]  /*00f0*/  LOP3.LUT R23, R3, 0x3, RZ, 0xc0, !PT ;  /* 0x0000000303177812 */ /* 0x000fe200078ec0ff */
[----:B------:R-:W-:Y:S01]  /*0100*/  IMAD.MOV.U32 R15, RZ, RZ, RZ ;  /* 0x000000ffff0f7224 */ /* 0x000fe200078e00ff */
[----:B------:R-:W-:Y:S02]  /*0110*/  IADD3 R0, PT, PT, R2, -R3, RZ ;  /* 0x8000000302007210 */ /* 0x000fe40007ffe0ff */
[----:B------:R-:W-:Y:S01]  /*0120*/  MOV R17, R2 ;  /* 0x0000000200117202 */ /* 0x000fe20000000f00 */
[----:B0-----:R-:W-:-:S07]  /*0130*/  IMAD.WIDE R10, R8, 0x4, R10 ;  /* 0x00000004080a7825 */ /* 0x001fce00078e020a */
.L_x_11:
[----:B0-----:R-:W0:Y:S01]  /*0140*/  LDCU UR4, c[0x0][0x38c] ;  /* 0x00007180ff0477ac */ /* 0x001e220008000800 */
[----:B--2---:R-:W-:Y:S01]  /*0150*/  VIADD R12, R17, 0x3 ;  /* 0x00000003110c7836 */ /* 0x004fe20000000000 */
[----:B------:R-:W-:Y:S01]  /*0160*/  BSSY.RECONVERGENT B1, `(.L_x_2) ;  /* 0x000008b000017945 */ /* 0x000fe20003800200 */
[----:B0-----:R-:W-:-:S04]  /*0170*/  MOV R3, UR4 ;  /* 0x0000000400037c02 */ /* 0x001fc80008000f00 */
[----:B------:R-:W-:-:S13]  /*0180*/  ISETP.GE.AND P0, PT, R12, R3, PT ;  /* 0x000000030c00720c */ /* 0x000fda0003f06270 */
[----:B-1----:R-:W-:Y:S05]  /*0190*/  @P0 BRA `(.L_x_3) ;  /* 0x0000000000240947 */ /* 0x002fea0003800000 */
[----:B------:R-:W-:-:S06]  /*01a0*/  IMAD.WIDE.U32 R4, R17, 0x4, R10 ;  /* 0x0000000411047825 */ /* 0x000fcc00078e000a */
[----:B------:R-:W2:Y:S01]  /*01b0*/  LDG.E.128 R4, desc[UR6][R4.64] ;  /* 0x0000000604047981 */ /* 0x000ea2000c1e1d00 */
[----:B------:R-:W0:Y:S01]  /*01c0*/  S2UR UR5, SR_CgaCtaId ;  /* 0x00000000000579c3 */ /* 0x000e220000008800 */
[----:B------:R-:W-:Y:S02]  /*01d0*/  UMOV UR4, 0x400 ;  /* 0x0000040000047882 */ /* 0x000fe40000000000 */
[----:B------:R-:W-:-:S04]  /*01e0*/  UIADD3 UR4, UPT, UPT, UR4, 0x400, URZ ;  /* 0x0000040004047890 */ /* 0x000fc8000fffe0ff */
[----:B0-----:R-:W-:-:S06]  /*01f0*/  ULEA UR4, UR5, UR4, 0x18 ;  /* 0x0000000405047291 */ /* 0x001fcc000f8ec0ff */
[----:B------:R-:W-:-:S05]  /*0200*/  LEA R12, R17, UR4, 0x2 ;  /* 0x00000004110c7c11 */ /* 0x000fca000f8e10ff */
[----:B--2---:R0:W-:Y:S01]  /*0210*/  STS.128 [R12], R4 ;  /* 0x000000040c007388 */ /* 0x0041e20000000c00 */
[----:B------:R-:W-:Y:S05]  /*0220*/  BRA `(.L_x_4) ;  /* 0x0000000400f87947 */ /* 0x000fea0003800000 */
.L_x_3:
[----:B------:R-:W-:Y:S01]  /*0230*/  ISETP.NE.AND P0, PT, R23, RZ, PT ;  /* 0x000000ff1700720c */ /* 0x000fe20003f05270 */
[----:B------:R-:W-:Y:S01]  /*0240*/  IMAD R4, R15, 0x400, R0 ;  /* 0x000004000f047824 */ /* 0x000fe200078e0200 */
[----:B------:R-:W-:-:S04]  /*0250*/  MOV R19, R17 ;  /* 0x0000001100137202 */ /* 0x000fc80000000f00 */
[----:B------:R-:W-:-:S07]  /*0260*/  ISETP.GT.U32.AND P1, PT, R4, -0x4, PT ;  /* 0xfffffffc0400780c */ /* 0x000fce0003f24070 */
[----:B------:R-:W-:Y:S06]  /*0270*/  @!P0 BRA `(.L_x_5) ;  /* 0x0000000000488947 */ /* 0x000fec0003800000 */
[----:B------:R-:W-:-:S05]  /*0280*/  IMAD.WIDE.U32 R4, R17, 0x4, R10 ;  /* 0x0000000411047825 */ /* 0x000fca00078e000a */
[----:B------:R-:W2:Y:S01]  /*0290*/  LDG.E R6, desc[UR6][R4.64] ;  /* 0x0000000604067981 */ /* 0x000ea2000c1e1900 */
[----:B------:R-:W0:Y:S01]  /*02a0*/  S2UR UR5, SR_CgaCtaId ;  /* 0x00000000000579c3 */ /* 0x000e220000008800 */
[----:B------:R-:W-:Y:S01]  /*02b0*/  UMOV UR4, 0x400 ;  /* 0x0000040000047882 */ /* 0x000fe20000000000 */
[----:B------:R-:W-:Y:S01]  /*02c0*/  ISETP.NE.AND P0, PT, R23, 0x1, PT ;  /* 0x000000011700780c */ /* 0x000fe20003f05270 */
[----:B------:R-:W-:Y:S01]  /*02d0*/  UIADD3 UR4, UPT, UPT, UR4, 0x400, URZ ;  /* 0x0000040004047890 */ /* 0x000fe2000fffe0ff */
[----:B------:R-:W-:-:S03]  /*02e0*/  VIADD R19, R17, 0x1 ;  /* 0x0000000111137836 */ /* 0x000fc60000000000 */
[----:B0-----:R-:W-:-:S06]  /*02f0*/  ULEA UR4, UR5, UR4, 0x18 ;  /* 0x0000000405047291 */ /* 0x001fcc000f8ec0ff */
[----:B------:R-:W-:-:S05]  /*0300*/  LEA R13, R17, UR4, 0x2 ;  /* 0x00000004110d7c11 */ /* 0x000fca000f8e10ff */
[----:B--2---:R0:W-:Y:S01]  /*0310*/  STS [R13], R6 ;  /* 0x000000060d007388 */ /* 0x0041e20000000800 */
[----:B------:R-:W-:Y:S05]  /*0320*/  @!P0 BRA `(.L_x_5) ;  /* 0x00000000001c8947 */ /* 0x000fea0003800000 */
[----:B------:R-:W-:Y:S01]  /*0330*/  ISETP.NE.AND P0, PT, R23, 0x2, PT ;  /* 0x000000021700780c */ /* 0x000fe20003f05270 */
[----:B0-----:R-:W2:-:S12]  /*0340*/  LDG.E R6, desc[UR6][R4.64+0x4] ;  /* 0x0000040604067981 */ /* 0x001e98000c1e1900 */
[----:B------:R-:W3:Y:S01]  /*0350*/  @P0 LDG.E R7, desc[UR6][R4.64+0x8] ;  /* 0x0000080604070981 */ /* 0x000ee2000c1e1900 */
[----:B------:R-:W-:Y:S01]  /*0360*/  IADD3 R19, PT, PT, R17, 0x2, RZ ;  /* 0x0000000211137810 */ /* 0x000fe20007ffe0ff */
[----:B------:R-:W-:Y:S02]  /*0370*/  @P0 IMAD.MOV.U32 R19, RZ, RZ, R12 ;  /* 0x000000ffff130224 */ /* 0x000fe400078e000c */
[----:B--2---:R1:W-:Y:S04]  /*0380*/  STS [R13+0x4], R6 ;  /* 0x000004060d007388 */ /* 0x0043e80000000800 */
[----:B---3--:R1:W-:Y:S02]  /*0390*/  @P0 STS [R13+0x8], R7 ;  /* 0x000008070d000388 */ /* 0x0083e40000000800 */
.L_x_5:
[----:B------:R-:W-:Y:S05]  /*03a0*/  @P1 BRA `(.L_x_4) ;  /* 0x0000000400981947 */ /* 0x000fea0003800000 */
[----:B------:R-:W-:Y:S01]  /*03b0*/  IADD3 R4, PT, PT, -R19, R3, RZ ;  /* 0x0000000313047210 */ /* 0x000fe20007ffe1ff */
[----:B------:R-:W-:Y:S01]  /*03c0*/  BSSY.RECONVERGENT B2, `(.L_x_6) ;  /* 0x0000035000027945 */ /* 0x000fe20003800200 */
[----:B------:R-:W-:Y:S02]  /*03d0*/  PLOP3.LUT P0, PT, PT, PT, PT, 0x80, 0x8 ;  /* 0x000000000008781c */ /* 0x000fe40003f0f070 */
[----:B------:R-:W-:-:S13]  /*03e0*/  ISETP.GT.AND P1, PT, R4, 0xc, PT ;  /* 0x0000000c0400780c */ /* 0x000fda0003f24270 */
[----:B------:R-:W-:Y:S05]  /*03f0*/  @!P1 BRA `(.L_x_7) ;  /* 0x0000000000c49947 */ /* 0x000fea0003800000 */
[----:B------:R-:W2:Y:S01]  /*0400*/  S2R R5, SR_CgaCtaId ;  /* 0x0000000000057919 */ /* 0x000ea20000008800 */
[----:B------:R-:W-:Y:S02]  /*0410*/  MOV R4, 0x400 ;  /* 0x0000040000047802 */ /* 0x000fe40000000f00 */
[----:B------:R-:W-:Y:S02]  /*0420*/  PLOP3.LUT P0, PT, PT, PT, PT, 0x8, 0x80 ;  /* 0x000000000080781c */ /* 0x000fe40003f0e170 */
[----:B------:R-:W-:Y:S01]  /*0430*/  IADD3 R16, PT, PT, R3, -0xc, RZ ;  /* 0xfffffff403107810 */ /* 0x000fe20007ffe0ff */
[----:B------:R-:W-:-:S05]  /*0440*/  VIADD R4, R4, 0x400 ;  /* 0x0000040004047836 */ /* 0x000fca0000000000 */
[----:B--2---:R-:W-:-:S07]  /*0450*/  LEA R14, R5, R4, 0x18 ;  /* 0x00000004050e7211 */ /* 0x004fce00078ec0ff */
.L_x_8:
[----:B01----:R-:W-:-:S05]  /*0460*/  IMAD.WIDE.U32 R12, R19, 0x4, R10 ;  /* 0x00000004130c7825 */ /* 0x003fca00078e000a */
[----:B------:R-:W2:Y:S01]  /*0470*/  LDG.E R27, desc[UR6][R12.64] ;  /* 0x000000060c1b7981 */ /* 0x000ea2000c1e1900 */
[----:B------:R-:W-:-:S03]  /*0480*/  VIADD R5, R19, 0x4 ;  /* 0x0000000413057836 */ /* 0x000fc60000000000 */
[----:B------:R-:W3:Y:S04]  /*0490*/  LDG.E R24, desc[UR6][R12.64+0x4] ;  /* 0x000004060c187981 */ /* 0x000ee8000c1e1900 */
[----:B------:R-:W4:Y:S01]  /*04a0*/  LDG.E R20, desc[UR6][R12.64+0xc] ;  /* 0x00000c060c147981 */ /* 0x000f22000c1e1900 */
[----:B------:R-:W-:-:S03]  /*04b0*/  IADD3 R7, PT, PT, R19, 0x8, RZ ;  /* 0x0000000813077810 */ /* 0x000fc60007ffe0ff */
[----:B------:R0:W5:Y:S01]  /*04c0*/  LDG.E R28, desc[UR6][R12.64+0x8] ;  /* 0x000008060c1c7981 */ /* 0x000162000c1e1900 */
[----:B------:R-:W-:-:S04]  /*04d0*/  IMAD.WIDE.U32 R4, R5, 0x4, R10 ;  /* 0x0000000405047825 */ /* 0x000fc800078e000a */
[----:B------:R-:W-:Y:S01]  /*04e0*/  IMAD R21, R19, 0x4, R14 ;  /* 0x0000000413157824 */ /* 0x000fe200078e020e */
[----:B------:R-:W5:Y:S01]  /*04f0*/  LDG.E R26, desc[UR6][R4.64] ;  /* 0x00000006041a7981 */ /* 0x000f62000c1e1900 */
[--C-:B------:R-:W-:Y:S01]  /*0500*/  IMAD.WIDE.U32 R6, R7, 0x4, R10.reuse ;  /* 0x0000000407067825 */ /* 0x100fe200078e000a */
[----:B0-----:R-:W-:Y:S02]  /*0510*/  IADD3 R13, PT, PT, R19, 0xc, RZ ;  /* 0x0000000c130d7810 */ /* 0x001fe40007ffe0ff */
[----:B------:R-:W5:Y:S03]  /*0520*/  LDG.E R18, desc[UR6][R4.64+0x4] ;  /* 0x0000040604127981 */ /* 0x000f66000c1e1900 */
[----:B------:R-:W-:Y:S01]  /*0530*/  IMAD.WIDE.U32 R12, R13, 0x4, R10 ;  /* 0x000000040d0c7825 */ /* 0x000fe200078e000a */
[----:B------:R-:W5:Y:S04]  /*0540*/  LDG.E R22, desc[UR6][R4.64+0x8] ;  /* 0x0000080604167981 */ /* 0x000f68000c1e1900 */
[----:B------:R-:W5:Y:S04]  /*0550*/  LDG.E R25, desc[UR6][R4.64+0xc] ;  /* 0x00000c0604197981 */ /* 0x000f68000c1e1900 */
[----:B------:R-:W5:Y:S04]  /*0560*/  LDG.E R29, desc[UR6][R6.64+0x8] ;  /* 0x00000806061d7981 */ /* 0x000f68000c1e1900 */
[----:B------:R-:W5:Y:S04]  /*0570*/  LDG.E R4, desc[UR6][R6.64] ;  /* 0x0000000606047981 */ /* 0x000f68000c1e1900 */
[----:B------:R-:W5:Y:S04]  /*0580*/  LDG.E R5, desc[UR6][R12.64] ;  /* 0x000000060c057981 */ /* 0x000f68000c1e1900 */
[----:B--2---:R0:W-:Y:S04]  /*0590*/  STS [R21], R27 ;  /* 0x0000001b15007388 */ /* 0x0041e80000000800 */
[----:B---3--:R1:W-:Y:S04]  /*05a0*/  STS [R21+0x4], R24 ;  /* 0x0000041815007388 */ /* 0x0083e80000000800 */
[----:B----4-:R2:W-:Y:S04]  /*05b0*/  STS [R21+0xc], R20 ;  /* 0x00000c1415007388 */ /* 0x0105e80000000800 */
[----:B0-----:R-:W3:Y:S04]  /*05c0*/  LDG.E R27, desc[UR6][R6.64+0x4] ;  /* 0x00000406061b7981 */ /* 0x001ee8000c1e1900 */
[----:B-1----:R-:W4:Y:S04]  /*05d0*/  LDG.E R24, desc[UR6][R12.64+0x8] ;  /* 0x000008060c187981 */ /* 0x002f28000c1e1900 */
[----:B--2---:R-:W2:Y:S04]  /*05e0*/  LDG.E R20, desc[UR6][R12.64+0x4] ;  /* 0x000004060c147981 */ /* 0x004ea8000c1e1900 */
[----:B------:R-:W2:Y:S04]  /*05f0*/  LDG.E R6, desc[UR6][R6.64+0xc] ;  /* 0x00000c0606067981 */ /* 0x000ea8000c1e1900 */
[----:B------:R-:W2:Y:S01]  /*0600*/  LDG.E R7, desc[UR6][R12.64+0xc] ;  /* 0x00000c060c077981 */ /* 0x000ea2000c1e1900 */
[----:B------:R-:W-:-:S03]  /*0610*/  VIADD R19, R19, 0x10 ;  /* 0x0000001013137836 */ /* 0x000fc60000000000 */
[----:B-----5:R0:W-:Y:S04]  /*0620*/  STS [R21+0x8], R28 ;  /* 0x0000081c15007388 */ /* 0x0201e80000000800 */
[----:B------:R0:W-:Y:S04]  /*0630*/  STS [R21+0x10], R26 ;  /* 0x0000101a15007388 */ /* 0x0001e80000000800 */
[----:B------:R0:W-:Y:S04]  /*0640*/  STS [R21+0x14], R18 ;  /* 0x0000141215007388 */ /* 0x0001e80000000800 */
[----:B------:R0:W-:Y:S04]  /*0650*/  STS [R21+0x18], R22 ;  /* 0x0000181615007388 */ /* 0x0001e80000000800 */
[----:B------:R0:W-:Y:S04]  /*0660*/  STS [R21+0x1c], R25 ;  /* 0x00001c1915007388 */ /* 0x0001e80000000800 */
[----:B------:R0:W-:Y:S04]  /*0670*/  STS [R21+0x20], R4 ;  /* 0x0000200415007388 */ /* 0x0001e80000000800 */
[----:B------:R0:W-:Y:S04]  /*0680*/  STS [R21+0x28], R29 ;  /* 0x0000281d15007388 */ /* 0x0001e80000000800 */
[----:B------:R0:W-:Y:S01]  /*0690*/  STS [R21+0x30], R5 ;  /* 0x0000300515007388 */ /* 0x0001e20000000800 */
[----:B------:R-:W-:-:S03]  /*06a0*/  ISETP.GE.AND P1, PT, R19, R16, PT ;  /* 0x000000101300720c */ /* 0x000fc60003f26270 */
[----:B---3--:R0:W-:Y:S04]  /*06b0*/  STS [R21+0x24], R27 ;  /* 0x0000241b15007388 */ /* 0x0081e80000000800 */
[----:B----4-:R0:W-:Y:S04]  /*06c0*/  STS [R21+0x38], R24 ;  /* 0x0000381815007388 */ /* 0x0101e80000000800 */
[----:B--2---:R0:W-:Y:S04]  /*06d0*/  STS [R21+0x34], R20 ;  /* 0x0000341415007388 */ /* 0x0041e80000000800 */
[----:B------:R0:W-:Y:S04]  /*06e0*/  STS [R21+0x2c], R6 ;  /* 0x00002c0615007388 */ /* 0x0001e80000000800 */
[----:B------:R0:W-:Y:S01]  /*06f0*/  STS [R21+0x3c], R7 ;  /* 0x00003c0715007388 */ /* 0x0001e20000000800 */
[----:B------:R-:W-:Y:S05]  /*0700*/  @!P1 BRA `(.L_x_8) ;  /* 0xfffffffc00549947 */ /* 0x000fea000383ffff */
.L_x_7:
[----:B------:R-:W-:Y:S05]  /*0710*/  BSYNC.RECONVERGENT B2 ;  /* 0x0000000000027941 */ /* 0x000fea0003800200 */
.L_x_6:
[----:B0-----:R-:W-:Y:S01]  /*0720*/  IADD3 R4, PT, PT, -R19, R3, RZ ;  /* 0x0000000313047210 */ /* 0x001fe20007ffe1ff */
[----:B------:R-:W-:Y:S03]  /*0730*/  BSSY.RECONVERGENT B2, `(.L_x_9) ;  /* 0x000001d000027945 */ /* 0x000fe60003800200 */
[----:B------:R-:W-:-:S13]  /*0740*/  ISETP.GT.AND P1, PT, R4, 0x4, PT ;  /* 0x000000040400780c */ /* 0x000fda0003f24270 */
[----:B------:R-:W-:Y:S05]  /*0750*/  @!P1 BRA `(.L_x_10) ;  /* 0x0000000000689947 */ /* 0x000fea0003800000 */
[C---:B------:R-:W-:Y:S02]  /*0760*/  VIADD R5, R19.reuse, 0x4 ;  /* 0x0000000413057836 */ /* 0x040fe40000000000 */
[----:B-1----:R-:W-:-:S04]  /*0770*/  IMAD.WIDE.U32 R6, R19, 0x4, R10 ;  /* 0x0000000413067825 */ /* 0x002fc800078e000a */
[----:B------:R-:W-:Y:S01]  /*0780*/  IMAD.WIDE.U32 R4, R5, 0x4, R10 ;  /* 0x0000000405047825 */ /* 0x000fe200078e000a */
[----:B------:R-:W2:Y:S04]  /*0790*/  LDG.E R12, desc[UR6][R6.64] ;  /* 0x00000006060c7981 */ /* 0x000ea8000c1e1900 */
[----:B------:R-:W3:Y:S04]  /*07a0*/  LDG.E R14, desc[UR6][R6.64+0x4] ;  /* 0x00000406060e7981 */ /* 0x000ee8000c1e1900 */
[----:B------:R-:W4:Y:S04]  /*07b0*/  LDG.E R16, desc[UR6][R6.64+0x8] ;  /* 0x0000080606107981 */ /* 0x000f28000c1e1900 */
[----:B------:R-:W5:Y:S04]  /*07c0*/  LDG.E R18, desc[UR6][R6.64+0xc] ;  /* 0x00000c0606127981 */ /* 0x000f68000c1e1900 */
[----:B------:R-:W5:Y:S04]  /*07d0*/  LDG.E R20, desc[UR6][R4.64] ;  /* 0x0000000604147981 */ /* 0x000f68000c1e1900 */
[----:B------:R-:W5:Y:S04]  /*07e0*/  LDG.E R22, desc[UR6][R4.64+0x4] ;  /* 0x0000040604167981 */ /* 0x000f68000c1e1900 */
[----:B------:R-:W5:Y:S04]  /*07f0*/  LDG.E R24, desc[UR6][R4.64+0x8] ;  /* 0x0000080604187981 */ /* 0x000f68000c1e1900 */
[----:B------:R-:W5:Y:S01]  /*0800*/  LDG.E R26, desc[UR6][R4.64+0xc] ;  /* 0x00000c06041a7981 */ /* 0x000f62000c1e1900 */
[----:B------:R-:W0:Y:S01]  /*0810*/  S2UR UR5, SR_CgaCtaId ;  /* 0x00000000000579c3 */ /* 0x000e220000008800 */
[----:B------:R-:W-:Y:S01]  /*0820*/  UMOV UR4, 0x400 ;  /* 0x0000040000047882 */ /* 0x000fe20000000000 */
[----:B------:R-:W-:Y:S01]  /*0830*/  PLOP3.LUT P0, PT, PT, PT, PT, 0x8, 0x80 ;  /* 0x000000000080781c */ /* 0x000fe20003f0e170 */
[----:B------:R-:W-:-:S04]  /*0840*/  UIADD3 UR4, UPT, UPT, UR4, 0x400, URZ ;  /* 0x0000040004047890 */ /* 0x000fc8000fffe0ff */
[----:B0-----:R-:W-:-:S06]  /*0850*/  ULEA UR4, UR5, UR4, 0x18 ;  /* 0x0000000405047291 */ /* 0x001fcc000f8ec0ff */
[C---:B------:R-:W-:Y:S02]  /*0860*/  LEA R13, R19.reuse, UR4, 0x2 ;  /* 0x00000004130d7c11 */ /* 0x040fe4000f8e10ff */
[----:B------:R-:W-:-:S03]  /*0870*/  IADD3 R19, PT, PT, R19, 0x8, RZ ;  /* 0x0000000813137810 */ /* 0x000fc60007ffe0ff */
[----:B--2---:R0:W-:Y:S04]  /*0880*/  STS [R13], R12 ;  /* 0x0000000c0d007388 */ /* 0x0041e80000000800 */
[----:B---3--:R0:W-:Y:S04]  /*0890*/  STS [R13+0x4], R14 ;  /* 0x0000040e0d007388 */ /* 0x0081e80000000800 */
[----:B----4-:R0:W-:Y:S04]  /*08a0*/  STS [R13+0x8], R16 ;  /* 0x000008100d007388 */ /* 0x0101e80000000800 */
[----:B-----5:R0:W-:Y:S04]  /*08b0*/  STS [R13+0xc], R18 ;  /* 0x00000c120d007388 */ /* 0x0201e80000000800 */
[----:B------:R0:W-:Y:S04]  /*08c0*/  STS [R13+0x10], R20 ;  /* 0x000010140d007388 */ /* 0x0001e80000000800 */
[----:B------:R0:W-:Y:S04]  /*08d0*/  STS [R13+0x14], R22 ;  /* 0x000014160d007388 */ /* 0x0001e80000000800 */
[----:B------:R0:W-:Y:S04]  /*08e0*/  STS [R13+0x18], R24 ;  /* 0x000018180d007388 */ /* 0x0001e80000000800 */
[----:B------:R0:W-:Y:S02]  /*08f0*/  STS [R13+0x1c], R26 ;  /* 0x00001c1a0d007388 */ /* 0x0001e40000000800 */
.L_x_10:
[----:B------:R-:W-:Y:S05]  /*0900*/  BSYNC.RECONVERGENT B2 ;  /* 0x0000000000027941 */ /* 0x000fea0003800200 */
.L_x_9:
[----:B------:R-:W-:-:S13]  /*0910*/  ISETP.LT.OR P0, PT, R19, R3, P0 ;  /* 0x000000031300720c */ /* 0x000fda0000701670 */
[----:B------:R-:W-:Y:S05]  /*0920*/  @!P0 BRA `(.L_x_4) ;  /* 0x0000000000388947 */ /* 0x000fea0003800000 */
[----:B------:R-:W-:-:S05]  /*0930*/  IMAD.WIDE.U32 R4, R19, 0x4, R10 ;  /* 0x0000000413047825 */ /* 0x000fca00078e000a */
[----:B-1----:R-:W2:Y:S04]  /*0940*/  LDG.E R6, desc[UR6][R4.64] ;  /* 0x0000000604067981 */ /* 0x002ea8000c1e1900 */
[----:B0-----:R-:W3:Y:S04]  /*0950*/  LDG.E R12, desc[UR6][R4.64+0x4] ;  /* 0x00000406040c7981 */ /* 0x001ee8000c1e1900 */
[----:B------:R-:W4:Y:S04]  /*0960*/  LDG.E R14, desc[UR6][R4.64+0x8] ;  /* 0x00000806040e7981 */ /* 0x000f28000c1e1900 */
[----:B------:R-:W5:Y:S01]  /*0970*/  LDG.E R16, desc[UR6][R4.64+0xc] ;  /* 0x00000c0604107981 */ /* 0x000f62000c1e1900 */
[----:B------:R-:W0:Y:S01]  /*0980*/  S2UR UR5, SR_CgaCtaId ;  /* 0x00000000000579c3 */ /* 0x000e220000008800 */
[----:B------:R-:W-:-:S02]  /*0990*/  UMOV UR4, 0x400 ;  /* 0x0000040000047882 */ /* 0x000fc40000000000 */
[----:B------:R-:W-:-:S04]  /*09a0*/  UIADD3 UR4, UPT, UPT, UR4, 0x400, URZ ;  /* 0x0000040004047890 */ /* 0x000fc8000fffe0ff */
[----:B0-----:R-:W-:-:S06]  /*09b0*/  ULEA UR4, UR5, UR4, 0x18 ;  /* 0x0000000405047291 */ /* 0x001fcc000f8ec0ff */
[----:B------:R-:W-:-:S05]  /*09c0*/  LEA R7, R19, UR4, 0x2 ;  /* 0x0000000413077c11 */ /* 0x000fca000f8e10ff */
[----:B--2---:R2:W-:Y:S04]  /*09d0*/  STS [R7], R6 ;  /* 0x0000000607007388 */ /* 0x0045e80000000800 */
[----:B---3--:R2:W-:Y:S04]  /*09e0*/  STS [R7+0x4], R12 ;  /* 0x0000040c07007388 */ /* 0x0085e80000000800 */
[----:B----4-:R2:W-:Y:S04]  /*09f0*/  STS [R7+0x8], R14 ;  /* 0x0000080e07007388 */ /* 0x0105e80000000800 */
[----:B-----5:R2:W-:Y:S02]  /*0a00*/  STS [R7+0xc], R16 ;  /* 0x00000c1007007388 */ /* 0x0205e40000000800 */
.L_x_4:
[----:B------:R-:W-:Y:S05]  /*0a10*/  BSYNC.RECONVERGENT B1 ;  /* 0x0000000000017941 */ /* 0x000fea0003800200 */
.L_x_2:
[----:B------:R-:W-:Y:S01]  /*0a20*/  VIADD R17, R17, 0x400 ;  /* 0x0000040011117836 */ /* 0x000fe20000000000 */
[----:B------:R-:W-:-:S04]  /*0a30*/  IADD3 R15, PT, PT, R15, 0x1, RZ ;  /* 0x000000010f0f7810 */ /* 0x000fc80007ffe0ff */
[----:B------:R-:W-:-:S13]  /*0a40*/  ISETP.GE.AND P0, PT, R17, R3, PT ;  /* 0x000000031100720c */ /* 0x000fda0003f06270 */
[----:B------:R-:W-:Y:S05]  /*0a50*/  @!P0 BRA `(.L_x_11) ;  /* 0xfffffff400b88947 */ /* 0x000fea000383ffff */
.L_x_1:
[----:B------:R-:W-:Y:S05]  /*0a60*/  BSYNC.RECONVERGENT B0 ;  /* 0x0000000000007941 */ /* 0x000fea0003800200 */
.L_x_0:
[----:B------:R-:W-:Y:S01]  /*0a70*/  BAR.SYNC.DEFER_BLOCKING 0x0 ;  /* 0x0000000000007b1d */ /* 0x000fe20000010000 */
[----:B------:R-:W-:Y:S01]  /*0a80*/  ISETP.GE.AND P0, PT, R9, R3, PT ;  /* 0x000000030900720c */ /* 0x000fe20003f06270 */
[----:B------:R-:W-:Y:S02]  /*0a90*/  HFMA2 R0, -RZ, RZ, 0, 0 ;  /* 0x00000000ff007431 */ /* 0x000fe400000001ff */
[----:B0-----:R-:W-:Y:S02]  /*0aa0*/  IMAD.MOV.U32 R5, RZ, RZ, -0x800000 ;  /* 0xff800000ff057424 */ /* 0x001fe400078e00ff */
[----:B------:R-:W0:Y:S01]  /*0ab0*/  LDCU UR4, c[0x0][0x38c] ;  /* 0x00007180ff0477ac */ /* 0x000e220008000800 */
[----:B------:R-:W-:Y:S07]  /*0ac0*/  BSSY.RECONVERGENT B0, `(.L_x_12) ;  /* 0x00000aa000007945 */ /* 0x000fee0003800200 */
[----:B------:R-:W-:Y:S05]  /*0ad0*/  @P0 BRA `(.L_x_13) ;  /* 0x0000000800a00947 */ /* 0x000fea0003800000 */
[----:B------:R-:W-:Y:S01]  /*0ae0*/  LOP3.LUT R4, RZ, R9, RZ, 0x33, !PT ;  /* 0x00000009ff047212 */ /* 0x000fe200078e33ff */
[----:B------:R-:W-:Y:S01]  /*0af0*/  BSSY.RECONVERGENT B1, `(.L_x_14) ;  /* 0x0000034000017945 */ /* 0x000fe20003800200 */
[----:B------:R-:W-:-:S03]  /*0b00*/  IMAD.MOV.U32 R5, RZ, RZ, -0x800000 ;  /* 0xff800000ff057424 */ /* 0x000fc600078e00ff */
[----:B------:R-:W-:Y:S01]  /*0b10*/  IMAD.IADD R4, R4, 0x1, R3 ;  /* 0x0000000104047824 */ /* 0x000fe200078e0203 */
[----:B------:R-:W-:-:S04]  /*0b20*/  MOV R3, R9 ;  /* 0x0000000900037202 */ /* 0x000fc80000000f00 */
[----:B------:R-:W-:-:S04]  /*0b30*/  LOP3.LUT R0, R4, 0x300, RZ, 0xc0, !PT ;  /* 0x0000030004007812 */ /* 0x000fc800078ec0ff */
[----:B------:R-:W-:Y:S02]  /*0b40*/  ISETP.NE.AND P0, PT, R0, 0x300, PT ;  /* 0x000003000000780c */ /* 0x000fe40003f05270 */
[----:B------:R-:W-:-:S11]  /*0b50*/  MOV R0, RZ ;  /* 0x000000ff00007202 */ /* 0x000fd60000000f00 */
[----:B------:R-:W-:Y:S05]  /*0b60*/  @!P0 BRA `(.L_x_15) ;  /* 0x0000000000b08947 */ /* 0x000fea0003800000 */
[----:B------:R-:W3:Y:S01]  /*0b70*/  S2R R3, SR_CgaCtaId ;  /* 0x0000000000037919 */ /* 0x000ee20000008800 */
[----:B------:R-:W-:Y:S01]  /*0b80*/  MOV R0, 0x400 ;  /* 0x0000040000007802 */ /* 0x000fe20000000f00 */
[----:B-12---:R-:W-:Y:S01]  /*0b90*/  HFMA2 R7, -RZ, RZ, 0.96630859375, -0.0022525787353515625 ;  /* 0x3bbb989dff077431 */ /* 0x006fe200000001ff */
[----:B------:R-:W-:Y:S01]  /*0ba0*/  LEA.HI R13, R4, 0x1, RZ, 0x18 ;  /* 0x00000001040d7811 */ /* 0x000fe200078fc0ff */
[----:B------:R-:W-:Y:S01]  /*0bb0*/  IMAD.MOV.U32 R11, RZ, RZ, 0x437c0000 ;  /* 0x437c0000ff0b7424 */ /* 0x000fe200078e00ff */
[----:B------:R-:W-:Y:S01]  /*0bc0*/  MOV R6, RZ ;  /* 0x000000ff00067202 */ /* 0x000fe20000000f00 */
[----:B------:R-:W-:Y:S01]  /*0bd0*/  VIADD R0, R0, 0x400 ;  /* 0x0000040000007836 */ /* 0x000fe20000000000 */
[----:B------:R-:W-:Y:S02]  /*0be0*/  MOV R5, 0xff800000 ;  /* 0xff80000000057802 */ /* 0x000fe40000000f00 */
[----:B------:R-:W-:Y:S02]  /*0bf0*/  LOP3.LUT R13, R13, 0x3, RZ, 0xc0, !PT ;  /* 0x000000030d0d7812 */ /* 0x000fe400078ec0ff */
[----:B---3--:R-:W-:Y:S01]  /*0c00*/  LEA R10, R3, R0, 0x18 ;  /* 0x00000000030a7211 */ /* 0x008fe200078ec0ff */
[----:B------:R-:W-:-:S02]  /*0c10*/  IMAD.MOV.U32 R0, RZ, RZ, RZ ;  /* 0x000000ffff007224 */ /* 0x000fc400078e00ff */
[----:B------:R-:W-:-:S07]  /*0c20*/  IMAD.MOV.U32 R3, RZ, RZ, R9 ;  /* 0x000000ffff037224 */ /* 0x000fce00078e0009 */
.L_x_18:
[----:B------:R-:W-:Y:S01]  /*0c30*/  LEA R12, R3, R10, 0x2 ;  /* 0x0000000a030c7211 */ /* 0x000fe200078e10ff */
[----:B------:R-:W-:Y:S04]  /*0c40*/  BSSY.RECONVERGENT B2, `(.L_x_16) ;  /* 0x0000011000027945 */ /* 0x000fe80003800200 */
[----:B------:R-:W1:Y:S02]  /*0c50*/  LDS R16, [R12] ;  /* 0x000000000c107984 */ /* 0x000e640000000800 */
[----:B-1----:R-:W-:-:S13]  /*0c60*/  FSETP.GT.AND P0, PT, R16, R5, PT ;  /* 0x000000051000720b */ /* 0x002fda0003f04000 */
[----:B------:R-:W-:Y:S05]  /*0c70*/  @!P0 BRA `(.L_x_17) ;  /* 0x0000000000348947 */ /* 0x000fea0003800000 */
[----:B------:R-:W-:Y:S02]  /*0c80*/  IMAD.MOV.U32 R12, RZ, RZ, 0x3bbb989d ;  /* 0x3bbb989dff0c7424 */ /* 0x000fe400078e00ff */
[----:B------:R-:W-:Y:S01]  /*0c90*/  FADD R5, R5, -R16 ;  /* 0x8000001005057221 */ /* 0x000fe20000000000 */
[----:B------:R-:W-:-:S03]  /*0ca0*/  MOV R15, 0x437c0000 ;  /* 0x437c0000000f7802 */ /* 0x000fc60000000f00 */
[----:B------:R-:W-:-:S04]  /*0cb0*/  FFMA.SAT R12, R5, R12, 0.5 ;  /* 0x3f000000050c7423 */ /* 0x000fc8000000200c */
[----:B------:R-:W-:-:S04]  /*0cc0*/  FFMA.RM R12, R12, R15, 12582913 ;  /* 0x4b4000010c0c7423 */ /* 0x000fc8000000400f */
[C---:B------:R-:W-:Y:S01]  /*0cd0*/  FADD R14, R12.reuse, -12583039 ;  /* 0xcb40007f0c0e7421 */ /* 0x040fe20000000000 */
[----:B------:R-:W-:-:S03]  /*0ce0*/  IMAD.SHL.U32 R12, R12, 0x800000, RZ ;  /* 0x008000000c0c7824 */ /* 0x000fc600078e00ff */
[----:B------:R-:W-:-:S04]  /*0cf0*/  FFMA R14, R5, 1.4426950216293334961, -R14 ;  /* 0x3fb8aa3b050e7823 */ /* 0x000fc8000000080e */
[----:B------:R-:W-:-:S04]  /*0d00*/  FFMA R14, R5, 1.925963033500011079e-08, R14 ;  /* 0x32a57060050e7823 */ /* 0x000fc8000000000e */
[----:B------:R-:W1:Y:S02]  /*0d10*/  MUFU.EX2 R5, R14 ;  /* 0x0000000e00057308 */ /* 0x000e640000000800 */
[----:B-1----:R-:W-:Y:S01]  /*0d20*/  FMUL R15, R12, R5 ;  /* 0x000000050c0f7220 */ /* 0x002fe20000400000 */
[----:B------:R-:W-:-:S03]  /*0d30*/  MOV R5, R16 ;  /* 0x0000001000057202 */ /* 0x000fc60000000f00 */
[----:B------:R-:W-:-:S07]  /*0d40*/  FMUL R0, R0, R15 ;  /* 0x0000000f00007220 */ /* 0x000fce0000400000 */
.L_x_17:
[----:B0-----:R-:W-:Y:S05]  /*0d50*/  BSYNC.RECONVERGENT B2 ;  /* 0x0000000000027941 */ /* 0x001fea0003800200 */
.L_x_16:
[----:B------:R-:W-:Y:S01]  /*0d60*/  FADD R12, -R5, R16 ;  /* 0x00000010050c7221 */ /* 0x000fe20000000100 */
[----:B------:R-:W-:Y:S02]  /*0d70*/  VIADD R6, R6, 0x1 ;  /* 0x0000000106067836 */ /* 0x000fe40000000000 */
[----:B------:R-:W-:Y:S02]  /*0d80*/  VIADD R3, R3, 0x100 ;  /* 0x0000010003037836 */ /* 0x000fe40000000000 */
[----:B------:R-:W-:Y:S01]  /*0d90*/  FFMA.SAT R14, R12, R7, 0.5 ;  /* 0x3f0000000c0e7423 */ /* 0x000fe20000002007 */
[----:B------:R-:W-:-:S03]  /*0da0*/  ISETP.NE.AND P0, PT, R6, R13, PT ;  /* 0x0000000d0600720c */ /* 0x000fc60003f05270 */
[----:B------:R-:W-:-:S04]  /*0db0*/  FFMA.RM R14, R14, R11, 12582913 ;  /* 0x4b4000010e0e7423 */ /* 0x000fc8000000400b */
[C---:B------:R-:W-:Y:S01]  /*0dc0*/  FADD R15, R14.reuse, -12583039 ;  /* 0xcb40007f0e0f7421 */ /* 0x040fe20000000000 */
[----:B------:R-:W-:-:S03]  /*0dd0*/  SHF.L.U32 R17, R14, 0x17, RZ ;  /* 0x000000170e117819 */ /* 0x000fc600000006ff */
[----:B------:R-:W-:-:S04]  /*0de0*/  FFMA R15, R12, 1.4426950216293334961, -R15 ;  /* 0x3fb8aa3b0c0f7823 */ /* 0x000fc8000000080f */
[----:B------:R-:W-:-:S06]  /*0df0*/  FFMA R15, R12, 1.925963033500011079e-08, R15 ;  /* 0x32a570600c0f7823 */ /* 0x000fcc000000000f */
[----:B------:R-:W0:Y:S02]  /*0e00*/  MUFU.EX2 R15, R15 ;  /* 0x0000000f000f7308 */ /* 0x000e240000000800 */
[----:B0-----:R-:W-:Y:S01]  /*0e10*/  FFMA R0, R17, R15, R0 ;  /* 0x0000000f11007223 */ /* 0x001fe20000000000 */
[----:B------:R-:W-:Y:S06]  /*0e20*/  @P0 BRA `(.L_x_18) ;  /* 0xfffffffc00800947 */ /* 0x000fec000383ffff */
.L_x_15:
[----:B0-----:R-:W-:Y:S05]  /*0e30*/  BSYNC.RECONVERGENT B1 ;  /* 0x0000000000017941 */ /* 0x001fea0003800200 */
.L_x_14:
[----:B------:R-:W-:-:S13]  /*0e40*/  ISETP.GE.U32.AND P0, PT, R4, 0x300, PT ;  /* 0x000003000400780c */ /* 0x000fda0003f06070 */
[----:B------:R-:W-:Y:S05]  /*0e50*/  @!P0 BRA `(.L_x_13) ;  /* 0x0000000400c08947 */ /* 0x000fea0003800000 */
[----:B-12---:R-:W0:Y:S01]  /*0e60*/  S2R R7, SR_CgaCtaId ;  /* 0x0000000000077919 */ /* 0x006e220000008800 */
[----:B------:R-:W-:-:S04]  /*0e70*/  MOV R4, 0x400 ;  /* 0x0000040000047802 */ /* 0x000fc80000000f00 */
[----:B------:R-:W-:-:S04]  /*0e80*/  IADD3 R4, PT, PT, R4, 0x400, RZ ;  /* 0x0000040004047810 */ /* 0x000fc80007ffe0ff */
[----:B0-----:R-:W-:-:S07]  /*0e90*/  LEA R4, R7, R4, 0x18 ;  /* 0x0000000407047211 */ /* 0x001fce00078ec0ff */
.L_x_27:
[----:B------:R-:W-:Y:S01]  /*0ea0*/  LEA R7, R3, R4, 0x2 ;  /* 0x0000000403077211 */ /* 0x000fe200078e10ff */
[----:B------:R-:W-:Y:S01]  /*0eb0*/  BSSY.RECONVERGENT B1, `(.L_x_19) ;  /* 0x0000013000017945 */ /* 0x000fe20003800200 */
[----:B------:R-:W-:-:S03]  /*0ec0*/  IMAD.MOV.U32 R6, RZ, RZ, 0x3bbb989d ;  /* 0x3bbb989dff067424 */ /* 0x000fc600078e00ff */
[----:B------:R-:W0:Y:S04]  /*0ed0*/  LDS R14, [R7] ;  /* 0x00000000070e7984 */ /* 0x000e280000000800 */
[----:B------:R1:W2:Y:S01]  /*0ee0*/  LDS R10, [R7+0x400] ;  /* 0x00040000070a7984 */ /* 0x0002a20000000800 */
[----:B0-----:R-:W-:-:S13]  /*0ef0*/  FSETP.GT.AND P0, PT, R14, R5, PT ;  /* 0x000000050e00720b */ /* 0x001fda0003f04000 */
[----:B-12---:R-:W-:Y:S05]  /*0f00*/  @!P0 BRA `(.L_x_20) ;  /* 0x0000000000348947 */ /* 0x006fea0003800000 */
[----:B------:R-:W-:Y:S02]  /*0f10*/  HFMA2 R12, -RZ, RZ, 0.96630859375, -0.0022525787353515625 ;  /* 0x3bbb989dff0c7431 */ /* 0x000fe400000001ff */
[----:B------:R-:W-:Y:S01]  /*0f20*/  FADD R5, R5, -R14 ;  /* 0x8000000e05057221 */ /* 0x000fe20000000000 */
[----:B------:R-:W-:-:S03]  /*0f30*/  MOV R16, 0x437c0000 ;  /* 0x437c000000107802 */ /* 0x000fc60000000f00 */
[----:B------:R-:W-:-:S04]  /*0f40*/  FFMA.SAT R11, R5, R12, 0.5 ;  /* 0x3f000000050b7423 */ /* 0x000fc8000000200c */
[----:B------:R-:W-:-:S04]  /*0f50*/  FFMA.RM R11, R11, R16, 12582913 ;  /* 0x4b4000010b0b7423 */ /* 0x000fc80000004010 */
[C---:B------:R-:W-:Y:S01]  /*0f60*/  FADD R12, R11.reuse, -12583039 ;  /* 0xcb40007f0b0c7421 */ /* 0x040fe20000000000 */
[----:B------:R-:W-:-:S03]  /*0f70*/  IMAD.SHL.U32 R11, R11, 0x800000, RZ ;  /* 0x008000000b0b7824 */ /* 0x000fc600078e00ff */
[----:B------:R-:W-:-:S04]  /*0f80*/  FFMA R12, R5, 1.4426950216293334961, -R12 ;  /* 0x3fb8aa3b050c7823 */ /* 0x000fc8000000080c */
[----:B------:R-:W-:Y:S01]  /*0f90*/  FFMA R12, R5, 1.925963033500011079e-08, R12 ;  /* 0x32a57060050c7823 */ /* 0x000fe2000000000c */
[----:B------:R-:W-:-:S05]  /*0fa0*/  MOV R5, R14 ;  /* 0x0000000e00057202 */ /* 0x000fca0000000f00 */
[----:B------:R-:W0:Y:S02]  /*0fb0*/  MUFU.EX2 R12, R12 ;  /* 0x0000000c000c7308 */ /* 0x000e240000000800 */
[----:B0-----:R-:W-:-:S04]  /*0fc0*/  FMUL R11, R11, R12 ;  /* 0x0000000c0b0b7220 */ /* 0x001fc80000400000 */
[----:B------:R-:W-:-:S07]  /*0fd0*/  FMUL R0, R0, R11 ;  /* 0x0000000b00007220 */ /* 0x000fce0000400000 */
.L_x_20:
[----:B------:R-:W-:Y:S05]  /*0fe0*/  BSYNC.RECONVERGENT B1 ;  /* 0x0000000000017941 */ /* 0x000fea0003800200 */
.L_x_19:
[----:B------:R-:W-:Y:S02]  /*0ff0*/  HFMA2 R11, -RZ, RZ, 3.7421875, 0 ;  /* 0x437c0000ff0b7431 */ /* 0x000fe400000001ff */
[----:B------:R-:W-:Y:S01]  /*1000*/  FADD R13, -R5, R14 ;  /* 0x0000000e050d7221 */ /* 0x000fe20000000100 */
[----:B------:R0:W1:Y:S01]  /*1010*/  LDS R12, [R7+0x800] ;  /* 0x00080000070c7984 */ /* 0x0000620000000800 */
[----:B------:R-:W-:Y:S01]  /*1020*/  FSETP.GT.AND P0, PT, R10, R5, PT ;  /* 0x000000050a00720b */ /* 0x000fe20003f04000 */
[----:B------:R-:W-:Y:S01]  /*1030*/  BSSY.RECONVERGENT B1, `(.L_x_21) ;  /* 0x0000015000017945 */ /* 0x000fe20003800200 */
[----:B------:R-:W-:-:S04]  /*1040*/  FFMA.SAT R14, R13, R6, 0.5 ;  /* 0x3f0000000d0e7423 */ /* 0x000fc80000002006 */
[----:B------:R-:W-:-:S04]  /*1050*/  FFMA.RM R14, R14, R11, 12582913 ;  /* 0x4b4000010e0e7423 */ /* 0x000fc8000000400b */
[----:B------:R-:W-:-:S04]  /*1060*/  FADD R16, R14, -12583039 ;  /* 0xcb40007f0e107421 */ /* 0x000fc80000000000 */
[----:B------:R-:W-:-:S04]  /*1070*/  FFMA R16, R13, 1.4426950216293334961, -R16 ;  /* 0x3fb8aa3b0d107823 */ /* 0x000fc80000000810 */
[----:B------:R-:W-:Y:S01]  /*1080*/  FFMA R16, R13, 1.925963033500011079e-08, R16 ;  /* 0x32a570600d107823 */ /* 0x000fe20000000010 */
[----:B------:R-:W-:-:S05]  /*1090*/  IMAD.SHL.U32 R13, R14, 0x800000, RZ ;  /* 0x008000000e0d7824 */ /* 0x000fca00078e00ff */
[----:B------:R-:W2:Y:S02]  /*10a0*/  MUFU.EX2 R16, R16 ;  /* 0x0000001000107308 */ /* 0x000ea40000000800 */
[----:B--2---:R-:W-:Y:S01]  /*10b0*/  FFMA R0, R13, R16, R0 ;  /* 0x000000100d007223 */ /* 0x004fe20000000000 */
[----:B01----:R-:W-:Y:S06]  /*10c0*/  @!P0 BRA `(.L_x_22) ;  /* 0x00000000002c8947 */ /* 0x003fec0003800000 */
[----:B------:R-:W-:-:S04]  /*10d0*/  FADD R5, R5, -R10 ;  /* 0x8000000a05057221 */ /* 0x000fc80000000000 */
[----:B------:R-:W-:-:S04]  /*10e0*/  FFMA.SAT R14, R5, R6, 0.5 ;  /* 0x3f000000050e7423 */ /* 0x000fc80000002006 */
[----:B------:R-:W-:-:S04]  /*10f0*/  FFMA.RM R14, R14, R11, 12582913 ;  /* 0x4b4000010e0e7423 */ /* 0x000fc8000000400b */
[C---:B------:R-:W-:Y:S01]  /*1100*/  FADD R16, R14.reuse, -12583039 ;  /* 0xcb40007f0e107421 */ /* 0x040fe20000000000 */
[----:B------:R-:W-:-:S03]  /*1110*/  SHF.L.U32 R14, R14, 0x17, RZ ;  /* 0x000000170e0e7819 */ /* 0x000fc600000006ff */
[----:B------:R-:W-:-:S04]  /*1120*/  FFMA R16, R5, 1.4426950216293334961, -R16 ;  /* 0x3fb8aa3b05107823 */ /* 0x000fc80000000810 */
[----:B------:R-:W-:-:S04]  /*1130*/  FFMA R16, R5, 1.925963033500011079e-08, R16 ;  /* 0x32a5706005107823 */ /* 0x000fc80000000010 */
[----:B------:R-:W0:Y:S02]  /*1140*/  MUFU.EX2 R5, R16 ;  /* 0x0000001000057308 */ /* 0x000e240000000800 */
[----:B0-----:R-:W-:Y:S01]  /*1150*/  FMUL R13, R14, R5 ;  /* 0x000000050e0d7220 */ /* 0x001fe20000400000 */
[----:B------:R-:W-:-:S03]  /*1160*/  MOV R5, R10 ;  /* 0x0000000a00057202 */ /* 0x000fc60000000f00 */
[----:B------:R-:W-:-:S07]  /*1170*/  FMUL R0, R0, R13 ;  /* 0x0000000d00007220 */ /* 0x000fce0000400000 */
.L_x_22:
[----:B------:R-:W-:Y:S05]  /*1180*/  BSYNC.RECONVERGENT B1 ;  /* 0x0000000000017941 */ /* 0x000fea0003800200 */
.L_x_21:
[----:B------:R-:W-:Y:S01]  /*1190*/  FADD R13, -R5, R10 ;  /* 0x0000000a050d7221 */ /* 0x000fe20000000100 */
[----:B------:R-:W-:Y:S01]  /*11a0*/  FSETP.GT.AND P0, PT, R12, R5, PT ;  /* 0x000000050c00720b */ /* 0x000fe20003f04000 */
[----:B------:R0:W1:Y:S01]  /*11b0*/  LDS R10, [R7+0xc00] ;  /* 0x000c0000070a7984 */ /* 0x0000620000000800 */
        /* <DEDUP_REMOVED lines=21> */
.L_x_24:
[----:B------:R-:W-:Y:S05]  /*1310*/  BSYNC.RECONVERGENT B1 ;  /* 0x0000000000017941 */ /* 0x000fea0003800200 */
.L_x_23:
[----:B------:R-:W-:Y:S01]  /*1320*/  FADD R7, -R5, R12 ;  /* 0x0000000c05077221 */ /* 0x000fe20000000100 */
[----:B------:R-:W-:Y:S01]  /*1330*/  FSETP.GT.AND P0, PT, R10, R5, PT ;  /* 0x000000050a00720b */ /* 0x000fe20003f04000 */
[----:B------:R-:W-:Y:S02]  /*1340*/  BSSY.RECONVERGENT B1, `(.L_x_25) ;  /* 0x0000015000017945 */ /* 0x000fe40003800200 */
[----:B------:R-:W-:-:S04]  /*1350*/  FFMA.SAT R12, R7, R6, 0.5 ;  /* 0x3f000000070c7423 */ /* 0x000fc80000002006 */
[----:B------:R-:W-:-:S04]  /*1360*/  FFMA.RM R12, R12, R11, 12582913 ;  /* 0x4b4000010c0c7423 */ /* 0x000fc8000000400b */
[----:B------:R-:W-:-:S04]  /*1370*/  FADD R14, R12, -12583039 ;  /* 0xcb40007f0c0e7421 */ /* 0x000fc80000000000 */
[----:B------:R-:W-:-:S04]  /*1380*/  FFMA R14, R7, 1.4426950216293334961, -R14 ;  /* 0x3fb8aa3b070e7823 */ /* 0x000fc8000000080e */
[----:B------:R-:W-:Y:S01]  /*1390*/  FFMA R14, R7, 1.925963033500011079e-08, R14 ;  /* 0x32a57060070e7823 */ /* 0x000fe2000000000e */
[----:B------:R-:W-:-:S05]  /*13a0*/  IMAD.SHL.U32 R7, R12, 0x800000, RZ ;  /* 0x008000000c077824 */ /* 0x000fca00078e00ff */
[----:B------:R-:W0:Y:S02]  /*13b0*/  MUFU.EX2 R14, R14 ;  /* 0x0000000e000e7308 */ /* 0x000e240000000800 */
[----:B0-----:R-:W-:Y:S01]  /*13c0*/  FFMA R0, R7, R14, R0 ;  /* 0x0000000e07007223 */ /* 0x001fe20000000000 */
[----:B------:R-:W-:Y:S06]  /*13d0*/  @!P0 BRA `(.L_x_26) ;  /* 0x00000000002c8947 */ /* 0x000fec0003800000 */
        /* <DEDUP_REMOVED lines=11> */
.L_x_26:
[----:B------:R-:W-:Y:S05]  /*1490*/  BSYNC.RECONVERGENT B1 ;  /* 0x0000000000017941 */ /* 0x000fea0003800200 */
.L_x_25:
[----:B------:R-:W-:Y:S01]  /*14a0*/  FADD R7, -R5, R10 ;  /* 0x0000000a05077221 */ /* 0x000fe20000000100 */
[----:B------:R-:W-:-:S03]  /*14b0*/  VIADD R3, R3, 0x400 ;  /* 0x0000040003037836 */ /* 0x000fc60000000000 */
[----:B------:R-:W-:Y:S02]  /*14c0*/  FFMA.SAT R6, R7, R6, 0.5 ;  /* 0x3f00000007067423 */ /* 0x000fe40000002006 */
[----:B------:R-:W-:Y:S02]  /*14d0*/  ISETP.GE.AND P0, PT, R3, UR4, PT ;  /* 0x0000000403007c0c */ /* 0x000fe4000bf06270 */
[----:B------:R-:W-:-:S04]  /*14e0*/  FFMA.RM R6, R6, R11, 12582913 ;  /* 0x4b40000106067423 */ /* 0x000fc8000000400b */
[----:B------:R-:W-:-:S04]  /*14f0*/  FADD R10, R6, -12583039 ;  /* 0xcb40007f060a7421 */ /* 0x000fc80000000000 */
[----:B------:R-:W-:-:S04]  /*1500*/  FFMA R10, R7, 1.4426950216293334961, -R10 ;  /* 0x3fb8aa3b070a7823 */ /* 0x000fc8000000080a */
[----:B------:R-:W-:Y:S01]  /*1510*/  FFMA R10, R7, 1.925963033500011079e-08, R10 ;  /* 0x32a57060070a7823 */ /* 0x000fe2000000000a */
[----:B------:R-:W-:-:S05]  /*1520*/  SHF.L.U32 R7, R6, 0x17, RZ ;  /* 0x0000001706077819 */ /* 0x000fca00000006ff */
[----:B------:R-:W0:Y:S02]  /*1530*/  MUFU.EX2 R10, R10 ;  /* 0x0000000a000a7308 */ /* 0x000e240000000800 */
[----:B0-----:R-:W-:Y:S01]  /*1540*/  FFMA R0, R7, R10, R0 ;  /* 0x0000000a07007223 */ /* 0x001fe20000000000 */
[----:B------:R-:W-:Y:S06]  /*1550*/  @!P0 BRA `(.L_x_27) ;  /* 0xfffffff800508947 */ /* 0x000fec000383ffff */
.L_x_13:
[----:B0-----:R-:W-:Y:S05]  /*1560*/  BSYNC.RECONVERGENT B0 ;  /* 0x0000000000007941 */ /* 0x001fea0003800200 */
.L_x_12:
[----:B------:R-:W0:Y:S01]  /*1570*/  S2R R3, SR_CgaCtaId ;  /* 0x0000000000037919 */ /* 0x000e220000008800 */
[----:B-12---:R-:W-:Y:S01]  /*1580*/  MOV R6, 0x400 ;  /* 0x0000040000067802 */ /* 0x006fe20000000f00 */
[----:B------:R-:W-:Y:S01]  /*1590*/  HFMA2 R18, -RZ, RZ, 3.7421875, 0 ;  /* 0x437c0000ff127431 */ /* 0x000fe200000001ff */
[C---:B------:R-:W-:Y:S01]  /*15a0*/  ISETP.GT.U32.AND P1, PT, R9.reuse, 0x7f, PT ;  /* 0x0000007f0900780c */ /* 0x040fe20003f24070 */
[----:B------:R-:W-:Y:S01]  /*15b0*/  IMAD.MOV.U32 R16, RZ, RZ, 0x3bbb989d ;  /* 0x3bbb989dff107424 */ /* 0x000fe200078e00ff */
[C---:B------:R-:W-:Y:S01]  /*15c0*/  ISETP.GT.U32.AND P0, PT, R9.reuse, 0x3f, PT ;  /* 0x0000003f0900780c */ /* 0x040fe20003f04070 */
[----:B------:R-:W1:Y:S01]  /*15d0*/  LDCU UR4, c[0x0][0x38c] ;  /* 0x00007180ff0477ac */ /* 0x000e620008000800 */
[C---:B------:R-:W-:Y:S01]  /*15e0*/  ISETP.GT.U32.AND P2, PT, R9.reuse, 0xf, PT ;  /* 0x0000000f0900780c */ /* 0x040fe20003f44070 */
[----:B------:R-:W-:Y:S01]  /*15f0*/  BSSY.RECONVERGENT B0, `(.L_x_28) ;  /* 0x0000113000007945 */ /* 0x000fe20003800200 */
[C---:B------:R-:W-:Y:S01]  /*1600*/  ISETP.GT.U32.AND P3, PT, R9.reuse, 0x7, PT ;  /* 0x000000070900780c */ /* 0x040fe20003f64070 */
[----:B------:R-:W2:Y:S01]  /*1610*/  LDCU UR5, c[0x0][0x38c] ;  /* 0x00007180ff0577ac */ /* 0x000ea20008000800 */
[----:B------:R-:W-:-:S02]  /*1620*/  ISETP.GT.U32.AND P4, PT, R9, 0x3, PT ;  /* 0x000000030900780c */ /* 0x000fc40003f84070 */
[C---:B------:R-:W-:Y:S02]  /*1630*/  ISETP.GT.U32.AND P5, PT, R9.reuse, 0x1, PT ;  /* 0x000000010900780c */ /* 0x040fe40003fa4070 */
[----:B------:R-:W-:Y:S02]  /*1640*/  ISETP.NE.AND P6, PT, R9, RZ, PT ;  /* 0x000000ff0900720c */ /* 0x000fe40003fc5270 */
[----:B------:R-:W-:Y:S02]  /*1650*/  P2R R14, PR, RZ, 0x1 ;  /* 0x00000001ff0e7803 */ /* 0x000fe40000000000 */
[----:B0-----:R-:W-:-:S04]  /*1660*/  LEA R10, R3, R6, 0x18 ;  /* 0x00000006030a7211 */ /* 0x001fc800078ec0ff */
[----:B------:R-:W-:-:S05]  /*1670*/  LEA R12, R9, R10, 0x2 ;  /* 0x0000000a090c7211 */ /* 0x000fca00078e10ff */
[----:B------:R-:W-:Y:S01]  /*1680*/  STS [R12], R5 ;  /* 0x000000050c007388 */ /* 0x000fe20000000800 */
[----:B------:R-:W-:Y:S06]  /*1690*/  BAR.SYNC.DEFER_BLOCKING 0x0 ;  /* 0x0000000000007b1d */ /* 0x000fec0000010000 */
[----:B------:R-:W-:Y:S04]  /*16a0*/  @!P1 LDS R4, [R12] ;  /* 0x000000000c049984 */ /* 0x000fe80000000800 */
[----:B------:R-:W0:Y:S02]  /*16b0*/  @!P1 LDS R7, [R12+0x200] ;  /* 0x000200000c079984 */ /* 0x000e240000000800 */
[----:B0-----:R-:W-:-:S05]  /*16c0*/  @!P1 FMNMX R7, R4, R7, !PT ;  /* 0x0000000704079209 */ /* 0x001fca0007800000 */
[----:B------:R-:W-:Y:S01]  /*16d0*/  @!P1 STS [R12], R7 ;  /* 0x000000070c009388 */ /* 0x000fe20000000800 */
[----:B------:R-:W-:Y:S01]  /*16e0*/  BAR.SYNC.DEFER_BLOCKING 0x0 ;  /* 0x0000000000007b1d */ /* 0x000fe20000010000 */
[----:B------:R-:W-:-:S05]  /*16f0*/  ISETP.GT.U32.AND P1, PT, R9, 0x1f, PT ;  /* 0x0000001f0900780c */ /* 0x000fca0003f24070 */
        /* <DEDUP_REMOVED lines=10> */
[----:B------:R-:W-:Y:S06]  /*17a0*/  BAR.SYNC.DEFER_BLOCKING 0x0 ;  /* 0x0000000000007b1d */ /* 0x000fec0000010000 */
        /* <DEDUP_REMOVED lines=25> */
[----:B------:R-:W0:Y:S02]  /*1940*/  LDS R4, [R10] ;  /* 0x000000000a047984 */ /* 0x000e240000000800 */
[----:B0-----:R-:W-:-:S04]  /*1950*/  FADD R5, -R4, R5 ;  /* 0x0000000504057221 */ /* 0x001fc80000000100 */
[----:B------:R-:W-:-:S04]  /*1960*/  FFMA.SAT R7, R5, R16, 0.5 ;  /* 0x3f00000005077423 */ /* 0x000fc80000002010 */
[----:B------:R-:W-:-:S04]  /*1970*/  FFMA.RM R7, R7, R18, 12582913 ;  /* 0x4b40000107077423 */ /* 0x000fc80000004012 */
[C---:B------:R-:W-:Y:S01]  /*1980*/  FADD R16, R7.reuse, -12583039 ;  /* 0xcb40007f07107421 */ /* 0x040fe20000000000 */
[----:B------:R-:W-:-:S03]  /*1990*/  SHF.L.U32 R7, R7, 0x17, RZ ;  /* 0x0000001707077819 */ /* 0x000fc600000006ff */
[----:B------:R-:W-:-:S04]  /*19a0*/  FFMA R16, R5, 1.4426950216293334961, -R16 ;  /* 0x3fb8aa3b05107823 */ /* 0x000fc80000000810 */
[----:B------:R-:W-:-:S06]  /*19b0*/  FFMA R16, R5, 1.925963033500011079e-08, R16 ;  /* 0x32a5706005107823 */ /* 0x000fcc0000000010 */
[----:B------:R-:W0:Y:S02]  /*19c0*/  MUFU.EX2 R16, R16 ;  /* 0x0000001000107308 */ /* 0x000e240000000800 */
[----:B0-----:R-:W-:-:S04]  /*19d0*/  FMUL R7, R7, R16 ;  /* 0x0000001007077220 */ /* 0x001fc80000400000 */
[----:B------:R-:W-:-:S05]  /*19e0*/  FMUL R7, R7, R0 ;  /* 0x0000000007077220 */ /* 0x000fca0000400000 */
[----:B------:R-:W-:Y:S01]  /*19f0*/  STS [R12], R7 ;  /* 0x000000070c007388 */ /* 0x000fe20000000800 */
[----:B------:R-:W-:Y:S06]  /*1a00*/  BAR.SYNC.DEFER_BLOCKING 0x0 ;  /* 0x0000000000007b1d */ /* 0x000fec0000010000 */
[----:B------:R-:W-:Y:S04]  /*1a10*/  @!P0 LDS R0, [R12+0x200] ;  /* 0x000200000c008984 */ /* 0x000fe80000000800 */
[----:B------:R-:W0:Y:S02]  /*1a20*/  @!P0 LDS R5, [R12] ;  /* 0x000000000c058984 */ /* 0x000e240000000800 */
[----:B0-----:R-:W-:-:S05]  /*1a30*/  @!P0 FADD R5, R0, R5 ;  /* 0x0000000500058221 */ /* 0x001fca0000000000 */
[----:B------:R-:W-:Y:S01]  /*1a40*/  @!P0 STS [R12], R5 ;  /* 0x000000050c008388 */ /* 0x000fe20000000800 */
[----:B------:R-:W-:Y:S01]  /*1a50*/  BAR.SYNC.DEFER_BLOCKING 0x0 ;  /* 0x0000000000007b1d */ /* 0x000fe20000010000 */
[----:B------:R-:W-:-:S13]  /*1a60*/  ISETP.NE.AND P0, PT, R14, RZ, PT ;  /* 0x000000ff0e00720c */ /* 0x000fda0003f05270 */
[----:B------:R-:W-:Y:S04]  /*1a70*/  @!P0 LDS R0, [R12+0x100] ;  /* 0x000100000c008984 */ /* 0x000fe80000000800 */
[----:B------:R-:W0:Y:S02]  /*1a80*/  @!P0 LDS R11, [R12] ;  /* 0x000000000c0b8984 */ /* 0x000e240000000800 */
[----:B0-----:R-:W-:-:S05]  /*1a90*/  @!P0 FADD R11, R0, R11 ;  /* 0x0000000b000b8221 */ /* 0x001fca0000000000 */
[----:B------:R-:W-:Y:S01]  /*1aa0*/  @!P0 STS [R12], R11 ;  /* 0x0000000b0c008388 */ /* 0x000fe20000000800 */
[----:B------:R-:W-:Y:S01]  /*1ab0*/  BAR.SYNC.DEFER_BLOCKING 0x0 ;  /* 0x0000000000007b1d */ /* 0x000fe20000010000 */
[----:B-1----:R-:W-:-:S05]  /*1ac0*/  ISETP.GE.AND P0, PT, R9, UR4, PT ;  /* 0x0000000409007c0c */ /* 0x002fca000bf06270 */
[----:B------:R-:W-:Y:S04]  /*1ad0*/  @!P1 LDS R0, [R12+0x80] ;  /* 0x000080000c009984 */ /* 0x000fe80000000800 */
[----:B------:R-:W0:Y:S02]  /*1ae0*/  @!P1 LDS R7, [R12] ;  /* 0x000000000c079984 */ /* 0x000e240000000800 */
[----:B0-----:R-:W-:-:S05]  /*1af0*/  @!P1 FADD R7, R0, R7 ;  /* 0x0000000700079221 */ /* 0x001fca0000000000 */
[----:B------:R-:W-:Y:S01]  /*1b00*/  @!P1 STS [R12], R7 ;  /* 0x000000070c009388 */ /* 0x000fe20000000800 */
[----:B------:R-:W-:Y:S06]  /*1b10*/  BAR.SYNC.DEFER_BLOCKING 0x0 ;  /* 0x0000000000007b1d */ /* 0x000fec0000010000 */
        /* <DEDUP_REMOVED lines=23> */
[----:B------:R0:W-:Y:S01]  /*1c90*/  @!P6 STS [R12], R11 ;  /* 0x0000000b0c00e388 */ /* 0x0001e20000000800 */
[----:B------:R-:W-:Y:S06]  /*1ca0*/  BAR.SYNC.DEFER_BLOCKING 0x0 ;  /* 0x0000000000007b1d */ /* 0x000fec0000010000 */
[----:B--2---:R-:W-:Y:S05]  /*1cb0*/  @P0 BRA `(.L_x_29) ;  /* 0x0000000800980947 */ /* 0x004fea0003800000 */
[----:B------:R1:W2:Y:S01]  /*1cc0*/  LDS R5, [R10] ;  /* 0x000000000a057984 */ /* 0x0002a20000000800 */
[----:B------:R-:W-:Y:S01]  /*1cd0*/  LOP3.LUT R7, RZ, R9, RZ, 0x33, !PT ;  /* 0x00000009ff077212 */ /* 0x000fe200078e33ff */
[----:B------:R-:W-:Y:S04]  /*1ce0*/  BSSY.RECONVERGENT B1, `(.L_x_30) ;  /* 0x000002a000017945 */ /* 0x000fe80003800200 */
[----:B------:R-:W-:-:S05]  /*1cf0*/  VIADD R7, R7, UR4 ;  /* 0x0000000407077c36 */ /* 0x000fca0008000000 */
[----:B------:R-:W-:-:S04]  /*1d00*/  LOP3.LUT R0, R7, 0x300, RZ, 0xc0, !PT ;  /* 0x0000030007007812 */ /* 0x000fc800078ec0ff */
[----:B------:R-:W-:-:S13]  /*1d10*/  ISETP.NE.AND P0, PT, R0, 0x300, PT ;  /* 0x000003000000780c */ /* 0x000fda0003f05270 */
[----:B-1----:R-:W-:Y:S05]  /*1d20*/  @!P0 BRA `(.L_x_31) ;  /* 0x0000000000948947 */ /* 0x002fea0003800000 */
[----:B------:R-:W-:Y:S02]  /*1d30*/  IADD3 R10, PT, PT, R6, 0x400, RZ ;  /* 0x00000400060a7810 */ /* 0x000fe40007ffe0ff */
[----:B0-----:R-:W-:Y:S02]  /*1d40*/  LEA.HI R11, R7, 0x1, RZ, 0x18 ;  /* 0x00000001070b7811 */ /* 0x001fe400078fc0ff */
[----:B------:R-:W-:Y:S02]  /*1d50*/  MOV R6, RZ ;  /* 0x000000ff00067202 */ /* 0x000fe40000000f00 */
[----:B------:R-:W-:Y:S02]  /*1d60*/  LEA R10, R3, R10, 0x18 ;  /* 0x0000000a030a7211 */ /* 0x000fe400078ec0ff */
[----:B------:R-:W-:-:S07]  /*1d70*/  LOP3.LUT R11, R11, 0x3, RZ, 0xc0, !PT ;  /* 0x000000030b0b7812 */ /* 0x000fce00078ec0ff */
.L_x_34:
[----:B-1----:R-:W-:Y:S02]  /*1d80*/  IMAD R12, R9, 0x4, R10 ;  /* 0x00000004090c7824 */ /* 0x002fe400078e020a */
[----:B------:R-:W-:Y:S01]  /*1d90*/  HFMA2 R0, -RZ, RZ, 0.96630859375, -0.0022525787353515625 ;  /* 0x3bbb989dff007431 */ /* 0x000fe200000001ff */
[----:B------:R-:W-:Y:S01]  /*1da0*/  MOV R13, 0x437c0000 ;  /* 0x437c0000000d7802 */ /* 0x000fe20000000f00 */
[----:B--2---:R-:W0:Y:S01]  /*1db0*/  MUFU.RCP R16, R5 ;  /* 0x0000000500107308 */ /* 0x004e220000001000 */
[----:B------:R-:W-:Y:S01]  /*1dc0*/  IADD3 R6, PT, PT, R6, 0x1, RZ ;  /* 0x0000000106067810 */ /* 0x000fe20007ffe0ff */
[----:B------:R-:W1:Y:S01]  /*1dd0*/  LDS R3, [R12] ;  /* 0x000000000c037984 */ /* 0x000e620000000800 */
[----:B------:R-:W-:Y:S02]  /*1de0*/  BSSY.RECONVERGENT B2, `(.L_x_32) ;  /* 0x0000016000027945 */ /* 0x000fe40003800200 */
[----:B------:R-:W-:Y:S01]  /*1df0*/  ISETP.NE.AND P2, PT, R6, R11, PT ;  /* 0x0000000b0600720c */ /* 0x000fe20003f45270 */
[----:B-1----:R-:W-:-:S04]  /*1e00*/  FADD R3, -R4, R3 ;  /* 0x0000000304037221 */ /* 0x002fc80000000100 */
[----:B------:R-:W-:-:S04]  /*1e10*/  FFMA.SAT R0, R3, R0, 0.5 ;  /* 0x3f00000003007423 */ /* 0x000fc80000002000 */
[----:B------:R-:W-:Y:S01]  /*1e20*/  FFMA.RM R0, R0, R13, 12582913 ;  /* 0x4b40000100007423 */ /* 0x000fe2000000400d */
[----:B0-----:R-:W-:-:S03]  /*1e30*/  FFMA R13, -R5, R16, 1 ;  /* 0x3f800000050d7423 */ /* 0x001fc60000000110 */
[C---:B------:R-:W-:Y:S01]  /*1e40*/  FADD R14, R0.reuse, -12583039 ;  /* 0xcb40007f000e7421 */ /* 0x040fe20000000000 */
[----:B------:R-:W-:Y:S02]  /*1e50*/  IMAD.SHL.U32 R0, R0, 0x800000, RZ ;  /* 0x0080000000007824 */ /* 0x000fe400078e00ff */
[----:B------:R-:W-:Y:S01]  /*1e60*/  FFMA R13, R16, R13, R16 ;  /* 0x0000000d100d7223 */ /* 0x000fe20000000010 */
[----:B------:R-:W-:-:S04]  /*1e70*/  FFMA R14, R3, 1.4426950216293334961, -R14 ;  /* 0x3fb8aa3b030e7823 */ /* 0x000fc8000000080e */
[----:B------:R-:W-:-:S04]  /*1e80*/  FFMA R14, R3, 1.925963033500011079e-08, R14 ;  /* 0x32a57060030e7823 */ /* 0x000fc8000000000e */
[----:B------:R-:W0:Y:S02]  /*1e90*/  MUFU.EX2 R3, R14 ;  /* 0x0000000e00037308 */ /* 0x000e240000000800 */
[----:B0-----:R-:W-:-:S06]  /*1ea0*/  FMUL R0, R0, R3 ;  /* 0x0000000300007220 */ /* 0x001fcc0000400000 */
[----:B------:R-:W0:Y:S01]  /*1eb0*/  FCHK P0, R0, R5 ;  /* 0x0000000500007302 */ /* 0x000e220000000000 */
[----:B------:R-:W-:-:S04]  /*1ec0*/  FFMA R16, R0, R13, RZ ;  /* 0x0000000d00107223 */ /* 0x000fc800000000ff */
[----:B------:R-:W-:-:S04]  /*1ed0*/  FFMA R3, -R5, R16, R0 ;  /* 0x0000001005037223 */ /* 0x000fc80000000100 */
[----:B------:R-:W-:Y:S01]  /*1ee0*/  FFMA R3, R13, R3, R16 ;  /* 0x000000030d037223 */ /* 0x000fe20000000010 */
[----:B0-----:R-:W-:Y:S06]  /*1ef0*/  @!P0 BRA `(.L_x_33) ;  /* 0x0000000000108947 */ /* 0x001fec0003800000 */
[----:B------:R-:W-:Y:S02]  /*1f00*/  MOV R3, R5 ;  /* 0x0000000500037202 */ /* 0x000fe40000000f00 */
[----:B------:R-:W-:-:S07]  /*1f10*/  MOV R14, 0x1f30 ;  /* 0x00001f30000e7802 */ /* 0x000fce0000000f00 */
[----:B------:R-:W-:Y:S05]  /*1f20*/  CALL.REL.NOINC `($__internal_0_$__cuda_sm3x_div_rn_noftz_f32_slowpath) ;  /* 0x0000001000447944 */ /* 0x000fea0003c00000 */
[----:B------:R-:W-:-:S07]  /*1f30*/  IMAD.MOV.U32 R3, RZ, RZ, R0 ;  /* 0x000000ffff037224 */ /* 0x000fce00078e0000 */
.L_x_33:
[----:B------:R-:W-:Y:S05]  /*1f40*/  BSYNC.RECONVERGENT B2 ;  /* 0x0000000000027941 */ /* 0x000fea0003800200 */
.L_x_32:
[----:B------:R1:W-:Y:S01]  /*1f50*/  STS [R12], R3 ;  /* 0x000000030c007388 */ /* 0x0003e20000000800 */
[----:B------:R-:W-:Y:S01]  /*1f60*/  IADD3 R9, PT, PT, R9, 0x100, RZ ;  /* 0x0000010009097810 */ /* 0x000fe20007ffe0ff */
[----:B------:R-:W-:Y:S06]  /*1f70*/  @P2 BRA `(.L_x_34) ;  /* 0xfffffffc00802947 */ /* 0x000fec000383ffff */
.L_x_31:
[----:B------:R-:W-:Y:S05]  /*1f80*/  BSYNC.RECONVERGENT B1 ;  /* 0x0000000000017941 */ /* 0x000fea0003800200 */
.L_x_30:
[----:B------:R-:W-:-:S13]  /*1f90*/  ISETP.GE.U32.AND P0, PT, R7, 0x300, PT ;  /* 0x000003000700780c */ /* 0x000fda0003f06070 */
[----:B------:R-:W-:Y:S05]  /*1fa0*/  @!P0 BRA `(.L_x_29) ;  /* 0x0000000400dc8947 */ /* 0x000fea0003800000 */
[----:B-1----:R-:W1:Y:S01]  /*1fb0*/  S2R R3, SR_CgaCtaId ;  /* 0x0000000000037919 */ /* 0x002e620000008800 */
[----:B------:R-:W-:-:S04]  /*1fc0*/  MOV R0, 0x400 ;  /* 0x0000040000007802 */ /* 0x000fc80000000f00 */
[----:B------:R-:W-:-:S04]  /*1fd0*/  IADD3 R0, PT, PT, R0, 0x400, RZ ;  /* 0x0000040000007810 */ /* 0x000fc80007ffe0ff */
[----:B-1----:R-:W-:-:S07]  /*1fe0*/  LEA R6, R3, R0, 0x18 ;  /* 0x0000000003067211 */ /* 0x002fce00078ec0ff */
.L_x_43:
[----:B------:R-:W-:Y:S02]  /*1ff0*/  IMAD R7, R9, 0x4, R6 ;  /* 0x0000000409077824 */ /* 0x000fe400078e0206 */
[----:B------:R-:W-:Y:S01]  /*2000*/  HFMA2 R0, -RZ, RZ, 0.96630859375, -0.0022525787353515625 ;  /* 0x3bbb989dff007431 */ /* 0x000fe200000001ff */
[----:B0-----:R-:W-:Y:S01]  /*2010*/  MOV R11, 0x437c0000 ;  /* 0x437c0000000b7802 */ /* 0x001fe20000000f00 */
[----:B--2---:R-:W0:Y:S01]  /*2020*/  MUFU.RCP R12, R5 ;  /* 0x00000005000c7308 */ /* 0x004e220000001000 */
[----:B------:R-:W-:Y:S01]  /*2030*/  BSSY.RECONVERGENT B1, `(.L_x_35) ;  /* 0x0000017000017945 */ /* 0x000fe20003800200 */
[----:B------:R-:W1:Y:S02]  /*2040*/  LDS R3, [R7] ;  /* 0x0000000007037984 */ /* 0x000e640000000800 */
[----:B-1----:R-:W-:-:S04]  /*2050*/  FADD R3, -R4, R3 ;  /* 0x0000000304037221 */ /* 0x002fc80000000100 */
[----:B------:R-:W-:-:S04]  /*2060*/  FFMA.SAT R0, R3, R0, 0.5 ;  /* 0x3f00000003007423 */ /* 0x000fc80000002000 */
[----:B------:R-:W-:Y:S01]  /*2070*/  FFMA.RM R0, R0, R11, 12582913 ;  /* 0x4b40000100007423 */ /* 0x000fe2000000400b */
[----:B0-----:R-:W-:-:S03]  /*2080*/  FFMA R11, -R5, R12, 1 ;  /* 0x3f800000050b7423 */ /* 0x001fc6000000010c */
[C---:B------:R-:W-:Y:S01]  /*2090*/  FADD R10, R0.reuse, -12583039 ;  /* 0xcb40007f000a7421 */ /* 0x040fe20000000000 */
[----:B------:R-:W-:-:S03]  /*20a0*/  IMAD.SHL.U32 R0, R0, 0x800000, RZ ;  /* 0x0080000000007824 */ /* 0x000fc600078e00ff */
[----:B------:R-:W-:-:S04]  /*20b0*/  FFMA R10, R3, 1.4426950216293334961, -R10 ;  /* 0x3fb8aa3b030a7823 */ /* 0x000fc8000000080a */
[----:B------:R-:W-:-:S04]  /*20c0*/  FFMA R10, R3, 1.925963033500011079e-08, R10 ;  /* 0x32a57060030a7823 */ /* 0x000fc8000000000a */
[----:B------:R-:W0:Y:S02]  /*20d0*/  MUFU.EX2 R3, R10 ;  /* 0x0000000a00037308 */ /* 0x000e240000000800 */
[----:B0-----:R-:W-:Y:S01]  /*20e0*/  FMUL R14, R0, R3 ;  /* 0x00000003000e7220 */ /* 0x001fe20000400000 */
[----:B------:R-:W-:-:S05]  /*20f0*/  FFMA R0, R12, R11, R12 ;  /* 0x0000000b0c007223 */ /* 0x000fca000000000c */
[----:B------:R-:W0:Y:S01]  /*2100*/  FCHK P0, R14, R5 ;  /* 0x000000050e007302 */ /* 0x000e220000000000 */
[----:B------:R-:W-:-:S04]  /*2110*/  FFMA R3, R0, R14, RZ ;  /* 0x0000000e00037223 */ /* 0x000fc800000000ff */
[----:B------:R-:W-:-:S04]  /*2120*/  FFMA R12, -R5, R3, R14 ;  /* 0x00000003050c7223 */ /* 0x000fc8000000010e */
[----:B------:R-:W-:Y:S01]  /*2130*/  FFMA R12, R0, R12, R3 ;  /* 0x0000000c000c7223 */ /* 0x000fe20000000003 */
[----:B0-----:R-:W-:Y:S06]  /*2140*/  @!P0 BRA `(.L_x_36) ;  /* 0x0000000000148947 */ /* 0x001fec0003800000 */
[----:B------:R-:W-:Y:S02]  /*2150*/  MOV R0, R14 ;  /* 0x0000000e00007202 */ /* 0x000fe40000000f00 */
[----:B------:R-:W-:Y:S02]  /*2160*/  MOV R3, R5 ;  /* 0x0000000500037202 */ /* 0x000fe40000000f00 */
[----:B------:R-:W-:-:S07]  /*2170*/  MOV R14, 0x2190 ;  /* 0x00002190000e7802 */ /* 0x000fce0000000f00 */
[----:B------:R-:W-:Y:S05]  /*2180*/  CALL.REL.NOINC `($__internal_0_$__cuda_sm3x_div_rn_noftz_f32_slowpath) ;  /* 0x0000000c00ac7944 */ /* 0x000fea0003c00000 */
[----:B------:R-:W-:-:S07]  /*2190*/  IMAD.MOV.U32 R12, RZ, RZ, R0 ;  /* 0x000000ffff0c7224 */ /* 0x000fce00078e0000 */
.L_x_36:
[----:B------:R-:W-:Y:S05]  /*21a0*/  BSYNC.RECONVERGENT B1 ;  /* 0x0000000000017941 */ /* 0x000fea0003800200 */
.L_x_35:
[----:B------:R-:W0:Y:S01]  /*21b0*/  LDS R3, [R7+0x400] ;  /* 0x0004000007037984 */ /* 0x000e220000000800 */
[----:B------:R-:W-:Y:S01]  /*21c0*/  HFMA2 R0, -RZ, RZ, 0.96630859375, -0.0022525787353515625 ;  /* 0x3bbb989dff007431 */ /* 0x000fe200000001ff */
[----:B------:R-:W-:Y:S01]  /*21d0*/  MOV R11, 0x437c0000 ;  /* 0x437c0000000b7802 */ /* 0x000fe20000000f00 */
[----:B------:R-:W1:Y:S01]  /*21e0*/  MUFU.RCP R14, R5 ;  /* 0x00000005000e7308 */ /* 0x000e620000001000 */
[----:B------:R2:W-:Y:S01]  /*21f0*/  STS [R7], R12 ;  /* 0x0000000c07007388 */ /* 0x0005e20000000800 */
[----:B------:R-:W-:Y:S01]  /*2200*/  BSSY.RECONVERGENT B1, `(.L_x_37) ;  /* 0x0000016000017945 */ /* 0x000fe20003800200 */
[----:B0-----:R-:W-:-:S04]  /*2210*/  FADD R3, -R4, R3 ;  /* 0x0000000304037221 */ /* 0x001fc80000000100 */
[----:B------:R-:W-:-:S04]  /*2220*/  FFMA.SAT R0, R3, R0, 0.5 ;  /* 0x3f00000003007423 */ /* 0x000fc80000002000 */
[----:B------:R-:W-:Y:S01]  /*2230*/  FFMA.RM R0, R0, R11, 12582913 ;  /* 0x4b40000100007423 */ /* 0x000fe2000000400b */
[----:B-1----:R-:W-:-:S03]  /*2240*/  FFMA R11, -R5, R14, 1 ;  /* 0x3f800000050b7423 */ /* 0x002fc6000000010e */
        /* <DEDUP_REMOVED lines=11> */
[----:B0-2---:R-:W-:Y:S06]  /*2300*/  @!P0 BRA `(.L_x_38) ;  /* 0x0000000000148947 */ /* 0x005fec0003800000 */
[----:B------:R-:W-:Y:S02]  /*2310*/  MOV R0, R16 ;  /* 0x0000001000007202 */ /* 0x000fe40000000f00 */
[----:B------:R-:W-:Y:S02]  /*2320*/  MOV R3, R5 ;  /* 0x0000000500037202 */ /* 0x000fe40000000f00 */
[----:B------:R-:W-:-:S07]  /*2330*/  MOV R14, 0x2350 ;  /* 0x00002350000e7802 */ /* 0x000fce0000000f00 */
[----:B------:R-:W-:Y:S05]  /*2340*/  CALL.REL.NOINC `($__internal_0_$__cuda_sm3x_div_rn_noftz_f32_slowpath) ;  /* 0x0000000c003c7944 */ /* 0x000fea0003c00000 */
[----:B------:R-:W-:-:S07]  /*2350*/  IMAD.MOV.U32 R14, RZ, RZ, R0 ;  /* 0x000000ffff0e7224 */ /* 0x000fce00078e0000 */
.L_x_38:
[----:B------:R-:W-:Y:S05]  /*2360*/  BSYNC.RECONVERGENT B1 ;  /* 0x0000000000017941 */ /* 0x000fea0003800200 */
.L_x_37:
[----:B------:R-:W0:Y:S01]  /*2370*/  LDS R3, [R7+0x800] ;  /* 0x0008000007037984 */ /* 0x000e220000000800 */
[----:B------:R-:W-:Y:S01]  /*2380*/  HFMA2 R0, -RZ, RZ, 0.96630859375, -0.0022525787353515625 ;  /* 0x3bbb989dff007431 */ /* 0x000fe200000001ff */
[----:B------:R-:W-:Y:S01]  /*2390*/  MOV R11, 0x437c0000 ;  /* 0x437c0000000b7802 */ /* 0x000fe20000000f00 */
[----:B------:R-:W1:Y:S01]  /*23a0*/  MUFU.RCP R12, R5 ;  /* 0x00000005000c7308 */ /* 0x000e620000001000 */
[----:B------:R2:W-:Y:S01]  /*23b0*/  STS [R7+0x400], R14 ;  /* 0x0004000e07007388 */ /* 0x0005e20000000800 */
        /* <DEDUP_REMOVED lines=22> */
.L_x_40:
[----:B------:R-:W-:Y:S05]  /*2520*/  BSYNC.RECONVERGENT B1 ;  /* 0x0000000000017941 */ /* 0x000fea0003800200 */
.L_x_39:
        /* <DEDUP_REMOVED lines=26> */
.L_x_42:
[----:B------:R-:W-:Y:S05]  /*26d0*/  BSYNC.RECONVERGENT B1 ;  /* 0x0000000000017941 */ /* 0x000fea0003800200 */
.L_x_41:
[----:B------:R3:W-:Y:S01]  /*26e0*/  STS [R7+0xc00], R0 ;  /* 0x000c000007007388 */ /* 0x0007e20000000800 */
[----:B------:R-:W-:-:S05]  /*26f0*/  VIADD R9, R9, 0x400 ;  /* 0x0000040009097836 */ /* 0x000fca0000000000 */
[----:B------:R-:W-:-:S13]  /*2700*/  ISETP.GE.AND P0, PT, R9, UR5, PT ;  /* 0x0000000509007c0c */ /* 0x000fda000bf06270 */
[----:B---3--:R-:W-:Y:S05]  /*2710*/  @!P0 BRA `(.L_x_43) ;  /* 0xfffffff800348947 */ /* 0x008fea000383ffff */
.L_x_29:
[----:B------:R-:W-:Y:S05]  /*2720*/  BSYNC.RECONVERGENT B0 ;  /* 0x0000000000007941 */ /* 0x000fea0003800200 */
.L_x_28:
[----:B-1----:R-:W1:Y:S08]  /*2730*/  LDC R3, c[0x0][0x38c] ;  /* 0x0000e300ff037b82 */ /* 0x002e700000000800 */
[----:B------:R-:W-:Y:S01]  /*2740*/  BAR.SYNC.DEFER_BLOCKING 0x0 ;  /* 0x0000000000007b1d */ /* 0x000fe20000010000 */
[----:B-1----:R-:W-:-:S13]  /*2750*/  ISETP.GE.AND P0, PT, R2, R3, PT ;  /* 0x000000030200720c */ /* 0x002fda0003f06270 */
[----:B------:R-:W-:Y:S05]  /*2760*/  @P0 EXIT ;  /* 0x000000000000094d */ /* 0x000fea0003800000 */
[----:B--2---:R-:W1:Y:S01]  /*2770*/  LDC.64 R4, c[0x0][0x380] ;  /* 0x0000e000ff047b82 */ /* 0x004e620000000a00 */
[----:B------:R-:W-:Y:S02]  /*2780*/  LOP3.LUT R16, R3, 0x3, RZ, 0xc0, !PT ;  /* 0x0000000303107812 */ /* 0x000fe400078ec0ff */
[----:B------:R-:W-:Y:S01]  /*2790*/  IADD3 R0, PT, PT, R2, -R3, RZ ;  /* 0x8000000302007210 */ /* 0x000fe20007ffe0ff */
[----:B------:R-:W-:Y:S02]  /*27a0*/  HFMA2 R3, -RZ, RZ, 0, 0 ;  /* 0x00000000ff037431 */ /* 0x000fe400000001ff */
[----:B-1----:R-:W-:-:S03]  /*27b0*/  IMAD.WIDE R8, R8, 0x4, R4 ;  /* 0x0000000408087825 */ /* 0x002fc600078e0204 */
[----:B------:R-:W-:-:S05]  /*27c0*/  IADD3 R10, P0, PT, R8, 0x8, RZ ;  /* 0x00000008080a7810 */ /* 0x000fca0007f1e0ff */
[----:B0-----:R-:W-:-:S08]  /*27d0*/  IMAD.X R11, RZ, RZ, R9, P0 ;  /* 0x000000ffff0b7224 */ /* 0x001fd000000e0609 */
.L_x_53:
[----:B0-----:R-:W0:Y:S01]  /*27e0*/  LDC R13, c[0x0][0x38c] ;  /* 0x0000e300ff0d7b82 */ /* 0x001e220000000800 */
[----:B------:R-:W-:Y:S01]  /*27f0*/  IADD3 R18, PT, PT, R2, 0x3, RZ ;  /* 0x0000000302127810 */ /* 0x000fe20007ffe0ff */
[----:B------:R-:W-:Y:S03]  /*2800*/  BSSY.RECONVERGENT B0, `(.L_x_44) ;  /* 0x000007e000007945 */ /* 0x000fe60003800200 */
[----:B0-----:R-:W-:-:S13]  /*2810*/  ISETP.GE.AND P0, PT, R18, R13, PT ;  /* 0x0000000d1200720c */ /* 0x001fda0003f06270 */
[----:B-12-4-:R-:W-:Y:S05]  /*2820*/  @P0 BRA `(.L_x_45) ;  /* 0x0000000000240947 */ /* 0x016fea0003800000 */
[----:B------:R-:W0:Y:S01]  /*2830*/  S2UR UR5, SR_CgaCtaId ;  /* 0x00000000000579c3 */ /* 0x000e220000008800 */
[----:B------:R-:W-:Y:S01]  /*2840*/  UMOV UR4, 0x400 ;  /* 0x0000040000047882 */ /* 0x000fe20000000000 */
[----:B------:R-:W-:Y:S01]  /*2850*/  IMAD.WIDE.U32 R14, R2, 0x4, R8 ;  /* 0x00000004020e7825 */ /* 0x000fe200078e0008 */
[----:B------:R-:W-:-:S04]  /*2860*/  UIADD3 UR4, UPT, UPT, UR4, 0x400, URZ ;  /* 0x0000040004047890 */ /* 0x000fc8000fffe0ff */
[----:B0-----:R-:W-:-:S06]  /*2870*/  ULEA UR4, UR5, UR4, 0x18 ;  /* 0x0000000405047291 */ /* 0x001fcc000f8ec0ff */
[----:B------:R-:W-:-:S06]  /*2880*/  LEA R4, R2, UR4, 0x2 ;  /* 0x0000000402047c11 */ /* 0x000fcc000f8e10ff */
[----:B------:R-:W0:Y:S04]  /*2890*/  LDS.128 R4, [R4] ;  /* 0x0000000004047984 */ /* 0x000e280000000c00 */
[----:B0-----:R2:W-:Y:S01]  /*28a0*/  STG.E.128 desc[UR6][R14.64], R4 ;  /* 0x000000040e007986 */ /* 0x0015e2000c101d06 */
[----:B------:R-:W-:Y:S05]  /*28b0*/  BRA `(.L_x_46) ;  /* 0x0000000400c87947 */ /* 0x000fea0003800000 */
.L_x_45:
[----:B------:R-:W-:Y:S01]  /*28c0*/  ISETP.NE.AND P1, PT, R16, RZ, PT ;  /* 0x000000ff1000720c */ /* 0x000fe20003f25270 */
[----:B------:R-:W-:Y:S01]  /*28d0*/  IMAD.MOV.U32 R12, RZ, RZ, R2 ;  /* 0x000000ffff0c7224 */ /* 0x000fe200078e0002 */
[----:B------:R-:W-:-:S04]  /*28e0*/  LEA R4, R3, R0, 0xa ;  /* 0x0000000003047211 */ /* 0x000fc800078e50ff */
[----:B------:R-:W-:-:S07]  /*28f0*/  ISETP.GT.U32.AND P0, PT, R4, -0x4, PT ;  /* 0xfffffffc0400780c */ /* 0x000fce0003f04070 */
[----:B------:R-:W-:Y:S06]  /*2900*/  @!P1 BRA `(.L_x_47) ;  /* 0x0000000000409947 */ /* 0x000fec0003800000 */
[----:B------:R-:W0:Y:S01]  /*2910*/  S2UR UR5, SR_CgaCtaId ;  /* 0x00000000000579c3 */ /* 0x000e220000008800 */
[----:B------:R-:W-:Y:S01]  /*2920*/  UMOV UR4, 0x400 ;  /* 0x0000040000047882 */ /* 0x000fe20000000000 */
[----:B------:R-:W-:Y:S01]  /*2930*/  IMAD.WIDE.U32 R14, R2, 0x4, R8 ;  /* 0x00000004020e7825 */ /* 0x000fe200078e0008 */
[----:B------:R-:W-:Y:S01]  /*2940*/  UIADD3 UR4, UPT, UPT, UR4, 0x400, URZ ;  /* 0x0000040004047890 */ /* 0x000fe2000fffe0ff */
[----:B------:R-:W-:Y:S02]  /*2950*/  ISETP.NE.AND P1, PT, R16, 0x1, PT ;  /* 0x000000011000780c */ /* 0x000fe40003f25270 */
[----:B------:R-:W-:Y:S01]  /*2960*/  IADD3 R12, PT, PT, R2, 0x1, RZ ;  /* 0x00000001020c7810 */ /* 0x000fe20007ffe0ff */
[----:B0-----:R-:W-:-:S06]  /*2970*/  ULEA UR4, UR5, UR4, 0x18 ;  /* 0x0000000405047291 */ /* 0x001fcc000f8ec0ff */
[----:B------:R-:W-:-:S06]  /*2980*/  LEA R4, R2, UR4, 0x2 ;  /* 0x0000000402047c11 */ /* 0x000fcc000f8e10ff */
[----:B------:R-:W0:Y:S04]  /*2990*/  LDS.128 R4, [R4] ;  /* 0x0000000004047984 */ /* 0x000e280000000c00 */
[----:B0-----:R0:W-:Y:S01]  /*29a0*/  STG.E desc[UR6][R14.64], R4 ;  /* 0x000000040e007986 */ /* 0x0011e2000c101906 */
[----:B------:R-:W-:Y:S05]  /*29b0*/  @!P1 BRA `(.L_x_47) ;  /* 0x0000000000149947 */ /* 0x000fea0003800000 */
[----:B------:R-:W-:Y:S01]  /*29c0*/  ISETP.NE.AND P1, PT, R16, 0x2, PT ;  /* 0x000000021000780c */ /* 0x000fe20003f25270 */
[----:B------:R1:W-:Y:S01]  /*29d0*/  STG.E desc[UR6][R14.64+0x4], R5 ;  /* 0x000004050e007986 */ /* 0x0003e2000c101906 */
[----:B------:R-:W-:-:S11]  /*29e0*/  IADD3 R12, PT, PT, R2, 0x2, RZ ;  /* 0x00000002020c7810 */ /* 0x000fd60007ffe0ff */
[----:B------:R1:W-:Y:S01]  /*29f0*/  @P1 STG.E desc[UR6][R14.64+0x8], R6 ;  /* 0x000008060e001986 */ /* 0x0003e2000c101906 */
[----:B------:R-:W-:-:S07]  /*2a00*/  @P1 IMAD.MOV.U32 R12, RZ, RZ, R18 ;  /* 0x000000ffff0c1224 */ /* 0x000fce00078e0012 */
.L_x_47:
[----:B------:R-:W-:Y:S05]  /*2a10*/  @P0 BRA `(.L_x_46) ;  /* 0x0000000400700947 */ /* 0x000fea0003800000 */
[----:B------:R-:W2:Y:S01]  /*2a20*/  S2UR UR5, SR_CgaCtaId ;  /* 0x00000000000579c3 */ /* 0x000ea20000008800 */
[----:B0-----:R-:W-:Y:S01]  /*2a30*/  IADD3 R4, PT, PT, -R12, R13, RZ ;  /* 0x0000000d0c047210 */ /* 0x001fe20007ffe1ff */
[----:B------:R-:W-:Y:S01]  /*2a40*/  UMOV UR4, 0x400 ;  /* 0x0000040000047882 */ /* 0x000fe20000000000 */
[----:B------:R-:W-:Y:S01]  /*2a50*/  BSSY.RECONVERGENT B1, `(.L_x_48) ;  /* 0x0000033000017945 */ /* 0x000fe20003800200 */
[----:B------:R-:W-:Y:S01]  /*2a60*/  UIADD3 UR4, UPT, UPT, UR4, 0x400, URZ ;  /* 0x0000040004047890 */ /* 0x000fe2000fffe0ff */
[----:B------:R-:W-:Y:S01]  /*2a70*/  ISETP.GT.AND P1, PT, R4, 0xc, PT ;  /* 0x0000000c0400780c */ /* 0x000fe20003f24270 */
[----:B-1----:R-:W-:Y:S01]  /*2a80*/  IMAD.WIDE.U32 R4, R12, 0x4, R10 ;  /* 0x000000040c047825 */ /* 0x002fe200078e000a */
[----:B------:R-:W-:Y:S01]  /*2a90*/  PLOP3.LUT P0, PT, PT, PT, PT, 0x80, 0x8 ;  /* 0x000000000008781c */ /* 0x000fe20003f0f070 */
[----:B--2---:R-:W-:-:S06]  /*2aa0*/  ULEA UR4, UR5, UR4, 0x18 ;  /* 0x0000000405047291 */ /* 0x004fcc000f8ec0ff */
[----:B------:R-:W-:-:S04]  /*2ab0*/  LEA R6, R12, UR4, 0x2 ;  /* 0x000000040c067c11 */ /* 0x000fc8000f8e10ff */
[----:B------:R-:W-:Y:S01]  /*2ac0*/  IADD3 R6, PT, PT, R6, 0x8, RZ ;  /* 0x0000000806067810 */ /* 0x000fe20007ffe0ff */
[----:B------:R-:W-:Y:S06]  /*2ad0*/  @!P1 BRA `(.L_x_49) ;  /* 0x0000000000a89947 */ /* 0x000fec0003800000 */
[----:B------:R-:W-:Y:S01]  /*2ae0*/  PLOP3.LUT P0, PT, PT, PT, PT, 0x8, 0x80 ;  /* 0x000000000080781c */ /* 0x000fe20003f0e170 */
[----:B------:R-:W-:-:S12]  /*2af0*/  VIADD R7, R13, 0xfffffff4 ;  /* 0xfffffff40d077836 */ /* 0x000fd80000000000 */
.L_x_50:
[----:B------:R-:W0:Y:S01]  /*2b00*/  LDS R15, [R6+-0x8] ;  /* 0xfffff800060f7984 */ /* 0x000e220000000800 */
[----:B------:R-:W-:-:S03]  /*2b10*/  IADD3 R12, PT, PT, R12, 0x10, RZ ;  /* 0x000000100c0c7810 */ /* 0x000fc60007ffe0ff */
[----:B------:R-:W1:Y:S01]  /*2b20*/  LDS R17, [R6+-0x4] ;  /* 0xfffffc0006117984 */ /* 0x000e620000000800 */
[----:B------:R-:W-:-:S03]  /*2b30*/  ISETP.GE.AND P1, PT, R12, R7, PT ;  /* 0x000000070c00720c */ /* 0x000fc60003f26270 */
[----:B------:R-:W2:Y:S04]  /*2b40*/  LDS R19, [R6] ;  /* 0x0000000006137984 */ /* 0x000ea80000000800 */
[----:B------:R-:W3:Y:S04]  /*2b50*/  LDS R21, [R6+0x4] ;  /* 0x0000040006157984 */ /* 0x000ee80000000800 */
[----:B------:R-:W4:Y:S04]  /*2b60*/  LDS R23, [R6+0x8] ;  /* 0x0000080006177984 */ /* 0x000f280000000800 */
[----:B------:R-:W5:Y:S04]  /*2b70*/  LDS R14, [R6+0x18] ;  /* 0x00001800060e7984 */ /* 0x000f680000000800 */
[----:B------:R-:W5:Y:S04]  /*2b80*/  LDS R25, [R6+0xc] ;  /* 0x00000c0006197984 */ /* 0x000f680000000800 */
[----:B------:R-:W5:Y:S04]  /*2b90*/  LDS R27, [R6+0x10] ;  /* 0x00001000061b7984 */ /* 0x000f680000000800 */
[----:B------:R-:W5:Y:S04]  /*2ba0*/  LDS R29, [R6+0x14] ;  /* 0x00001400061d7984 */ /* 0x000f680000000800 */
[----:B------:R-:W5:Y:S04]  /*2bb0*/  LDS R18, [R6+0x1c] ;  /* 0x00001c0006127984 */ /* 0x000f680000000800 */
[----:B0-----:R-:W-:Y:S04]  /*2bc0*/  STG.E desc[UR6][R4.64+-0x8], R15 ;  /* 0xfffff80f04007986 */ /* 0x001fe8000c101906 */
[----:B-1----:R-:W-:Y:S04]  /*2bd0*/  STG.E desc[UR6][R4.64+-0x4], R17 ;  /* 0xfffffc1104007986 */ /* 0x002fe8000c101906 */
[----:B--2---:R-:W-:Y:S04]  /*2be0*/  STG.E desc[UR6][R4.64], R19 ;  /* 0x0000001304007986 */ /* 0x004fe8000c101906 */
[----:B---3--:R-:W-:Y:S04]  /*2bf0*/  STG.E desc[UR6][R4.64+0x4], R21 ;  /* 0x0000041504007986 */ /* 0x008fe8000c101906 */
[----:B------:R-:W0:Y:S04]  /*2c00*/  LDS R20, [R6+0x20] ;  /* 0x0000200006147984 */ /* 0x000e280000000800 */
[----:B------:R-:W1:Y:S04]  /*2c10*/  LDS R15, [R6+0x24] ;  /* 0x00002400060f7984 */ /* 0x000e680000000800 */
[----:B------:R-:W2:Y:S04]  /*2c20*/  LDS R17, [R6+0x28] ;  /* 0x0000280006117984 */ /* 0x000ea80000000800 */
[----:B------:R-:W3:Y:S04]  /*2c30*/  LDS R19, [R6+0x2c] ;  /* 0x00002c0006137984 */ /* 0x000ee80000000800 */
[----:B------:R-:W3:Y:S04]  /*2c40*/  LDS R21, [R6+0x30] ;  /* 0x0000300006157984 */ /* 0x000ee80000000800 */
[----:B------:R5:W3:Y:S04]  /*2c50*/  LDS R22, [R6+0x34] ;  /* 0x0000340006167984 */ /* 0x000ae80000000800 */
[----:B----4-:R4:W-:Y:S04]  /*2c60*/  STG.E desc[UR6][R4.64+0x8], R23 ;  /* 0x0000081704007986 */ /* 0x0109e8000c101906 */
[----:B-----5:R5:W-:Y:S01]  /*2c70*/  STG.E desc[UR6][R4.64+0x18], R14 ;  /* 0x0000180e04007986 */ /* 0x020be2000c101906 */
[----:B------:R-:W-:-:S03]  /*2c80*/  VIADD R6, R6, 0x40 ;  /* 0x0000004006067836 */ /* 0x000fc60000000000 */
[----:B------:R-:W-:Y:S01]  /*2c90*/  STG.E desc[UR6][R4.64+0xc], R25 ;  /* 0x00000c1904007986 */ /* 0x000fe2000c101906 */
[----:B----4-:R-:W-:-:S03]  /*2ca0*/  IADD3 R23, P2, PT, R4, 0x40, RZ ;  /* 0x0000004004177810 */ /* 0x010fc60007f5e0ff */
[----:B------:R-:W-:Y:S01]  /*2cb0*/  STG.E desc[UR6][R4.64+0x10], R27 ;  /* 0x0000101b04007986 */ /* 0x000fe2000c101906 */
[----:B-----5:R-:W-:-:S03]  /*2cc0*/  IADD3.X R14, PT, PT, RZ, R5, RZ, P2, !PT ;  /* 0x00000005ff0e7210 */ /* 0x020fc600017fe4ff */
[----:B------:R-:W-:Y:S04]  /*2cd0*/  STG.E desc[UR6][R4.64+0x14], R29 ;  /* 0x0000141d04007986 */ /* 0x000fe8000c101906 */
[----:B------:R-:W-:Y:S04]  /*2ce0*/  STG.E desc[UR6][R4.64+0x1c], R18 ;  /* 0x00001c1204007986 */ /* 0x000fe8000c101906 */
[----:B0-----:R-:W-:Y:S04]  /*2cf0*/  STG.E desc[UR6][R4.64+0x20], R20 ;  /* 0x0000201404007986 */ /* 0x001fe8000c101906 */
[----:B-1----:R-:W-:Y:S04]  /*2d00*/  STG.E desc[UR6][R4.64+0x24], R15 ;  /* 0x0000240f04007986 */ /* 0x002fe8000c101906 */
[----:B--2---:R-:W-:Y:S04]  /*2d10*/  STG.E desc[UR6][R4.64+0x28], R17 ;  /* 0x0000281104007986 */ /* 0x004fe8000c101906 */
[----:B---3--:R-:W-:Y:S04]  /*2d20*/  STG.E desc[UR6][R4.64+0x2c], R19 ;  /* 0x00002c1304007986 */ /* 0x008fe8000c101906 */
[----:B------:R-:W-:Y:S04]  /*2d30*/  STG.E desc[UR6][R4.64+0x30], R21 ;  /* 0x0000301504007986 */ /* 0x000fe8000c101906 */
[----:B------:R0:W-:Y:S02]  /*2d40*/  STG.E desc[UR6][R4.64+0x34], R22 ;  /* 0x0000341604007986 */ /* 0x0001e4000c101906 */
[----:B0-----:R-:W-:-:S02]  /*2d50*/  MOV R4, R23 ;  /* 0x0000001700047202 */ /* 0x001fc40000000f00 */
[----:B------:R-:W-:Y:S01]  /*2d60*/  MOV R5, R14 ;  /* 0x0000000e00057202 */ /* 0x000fe20000000f00 */
[----:B------:R-:W-:Y:S06]  /*2d70*/  @!P1 BRA `(.L_x_50) ;  /* 0xfffffffc00609947 */ /* 0x000fec000383ffff */
.L_x_49:
[----:B------:R-:W-:Y:S05]  /*2d80*/  BSYNC.RECONVERGENT B1 ;  /* 0x0000000000017941 */ /* 0x000fea0003800200 */
.L_x_48:
[----:B------:R-:W-:Y:S01]  /*2d90*/  IMAD.IADD R7, R13, 0x1, -R12 ;  /* 0x000000010d077824 */ /* 0x000fe200078e0a0c */
[----:B------:R-:W-:Y:S04]  /*2da0*/  BSSY.RECONVERGENT B1, `(.L_x_51) ;  /* 0x000001a000017945 */ /* 0x000fe80003800200 */
[----:B------:R-:W-:-:S13]  /*2db0*/  ISETP.GT.AND P1, PT, R7, 0x4, PT ;  /* 0x000000040700780c */ /* 0x000fda0003f24270 */
[----:B------:R-:W-:Y:S05]  /*2dc0*/  @!P1 BRA `(.L_x_52) ;  /* 0x00000000005c9947 */ /* 0x000fea0003800000 */
[----:B------:R-:W0:Y:S01]  /*2dd0*/  LDS R7, [R6+-0x8] ;  /* 0xfffff80006077984 */ /* 0x000e220000000800 */
[----:B------:R-:W-:Y:S02]  /*2de0*/  IADD3 R14, P1, PT, R4, 0x20, RZ ;  /* 0x00000020040e7810 */ /* 0x000fe40007f3e0ff */
[----:B------:R-:W-:Y:S01]  /*2df0*/  PLOP3.LUT P0, PT, PT, PT, PT, 0x8, 0x80 ;  /* 0x000000000080781c */ /* 0x000fe20003f0e170 */
[----:B------:R-:W1:Y:S01]  /*2e00*/  LDS R15, [R6+-0x4] ;  /* 0xfffffc00060f7984 */ /* 0x000e620000000800 */
[----:B------:R-:W-:Y:S02]  /*2e10*/  IADD3.X R29, PT, PT, RZ, R5, RZ, P1, !PT ;  /* 0x00000005ff1d7210 */ /* 0x000fe40000ffe4ff */
[----:B------:R-:W-:Y:S01]  /*2e20*/  IADD3 R12, PT, PT, R12, 0x8, RZ ;  /* 0x000000080c0c7810 */ /* 0x000fe20007ffe0ff */
[----:B------:R-:W2:Y:S04]  /*2e30*/  LDS R17, [R6] ;  /* 0x0000000006117984 */ /* 0x000ea80000000800 */
[----:B------:R-:W3:Y:S04]  /*2e40*/  LDS R19, [R6+0x4] ;  /* 0x0000040006137984 */ /* 0x000ee80000000800 */
[----:B------:R-:W4:Y:S04]  /*2e50*/  LDS R21, [R6+0x8] ;  /* 0x0000080006157984 */ /* 0x000f280000000800 */
[----:B------:R-:W5:Y:S04]  /*2e60*/  LDS R23, [R6+0xc] ;  /* 0x00000c0006177984 */ /* 0x000f680000000800 */
[----:B------:R-:W5:Y:S04]  /*2e70*/  LDS R25, [R6+0x10] ;  /* 0x0000100006197984 */ /* 0x000f680000000800 */
[----:B------:R0:W5:Y:S02]  /*2e80*/  LDS R27, [R6+0x14] ;  /* 0x00001400061b7984 */ /* 0x0001640000000800 */
[----:B0-----:R-:W-:-:S02]  /*2e90*/  VIADD R6, R6, 0x20 ;  /* 0x0000002006067836 */ /* 0x001fc40000000000 */
[----:B------:R-:W-:Y:S04]  /*2ea0*/  STG.E desc[UR6][R4.64+-0x8], R7 ;  /* 0xfffff80704007986 */ /* 0x000fe8000c101906 */
[----:B-1----:R-:W-:Y:S04]  /*2eb0*/  STG.E desc[UR6][R4.64+-0x4], R15 ;  /* 0xfffffc0f04007986 */ /* 0x002fe8000c101906 */
[----:B--2---:R-:W-:Y:S04]  /*2ec0*/  STG.E desc[UR6][R4.64], R17 ;  /* 0x0000001104007986 */ /* 0x004fe8000c101906 */
[----:B---3--:R-:W-:Y:S04]  /*2ed0*/  STG.E desc[UR6][R4.64+0x4], R19 ;  /* 0x0000041304007986 */ /* 0x008fe8000c101906 */
[----:B----4-:R-:W-:Y:S04]  /*2ee0*/  STG.E desc[UR6][R4.64+0x8], R21 ;  /* 0x0000081504007986 */ /* 0x010fe8000c101906 */
[----:B-----5:R-:W-:Y:S04]  /*2ef0*/  STG.E desc[UR6][R4.64+0xc], R23 ;  /* 0x00000c1704007986 */ /* 0x020fe8000c101906 */
[----:B------:R-:W-:Y:S04]  /*2f00*/  STG.E desc[UR6][R4.64+0x10], R25 ;  /* 0x0000101904007986 */ /* 0x000fe8000c101906 */
[----:B------:R0:W-:Y:S02]  /*2f10*/  STG.E desc[UR6][R4.64+0x14], R27 ;  /* 0x0000141b04007986 */ /* 0x0001e4000c101906 */
[----:B0-----:R-:W-:-:S02]  /*2f20*/  MOV R4, R14 ;  /* 0x0000000e00047202 */ /* 0x001fc40000000f00 */
[----:B------:R-:W-:-:S07]  /*2f30*/  MOV R5, R29 ;  /* 0x0000001d00057202 */ /* 0x000fce0000000f00 */
.L_x_52:
[----:B------:R-:W-:Y:S05]  /*2f40*/  BSYNC.RECONVERGENT B1 ;  /* 0x0000000000017941 */ /* 0x000fea0003800200 */
.L_x_51:
[----:B------:R-:W-:-:S13]  /*2f50*/  ISETP.LT.OR P0, PT, R12, R13, P0 ;  /* 0x0000000d0c00720c */ /* 0x000fda0000701670 */
[----:B------:R-:W0:Y:S04]  /*2f60*/  @P0 LDS R7, [R6+-0x8] ;  /* 0xfffff80006070984 */ /* 0x000e280000000800 */
[----:B------:R-:W1:Y:S04]  /*2f70*/  @P0 LDS R15, [R6+-0x4] ;  /* 0xfffffc00060f0984 */ /* 0x000e680000000800 */
[----:B------:R-:W2:Y:S04]  /*2f80*/  @P0 LDS R17, [R6] ;  /* 0x0000000006110984 */ /* 0x000ea80000000800 */
[----:B------:R-:W3:Y:S04]  /*2f90*/  @P0 LDS R19, [R6+0x4] ;  /* 0x0000040006130984 */ /* 0x000ee80000000800 */
[----:B0-----:R4:W-:Y:S04]  /*2fa0*/  @P0 STG.E desc[UR6][R4.64+-0x8], R7 ;  /* 0xfffff80704000986 */ /* 0x0019e8000c101906 */
[----:B-1----:R4:W-:Y:S04]  /*2fb0*/  @P0 STG.E desc[UR6][R4.64+-0x4], R15 ;  /* 0xfffffc0f04000986 */ /* 0x0029e8000c101906 */
[----:B--2---:R4:W-:Y:S04]  /*2fc0*/  @P0 STG.E desc[UR6][R4.64], R17 ;  /* 0x0000001104000986 */ /* 0x0049e8000c101906 */
[----:B---3--:R4:W-:Y:S02]  /*2fd0*/  @P0 STG.E desc[UR6][R4.64+0x4], R19 ;  /* 0x0000041304000986 */ /* 0x0089e4000c101906 */
.L_x_46:
[----:B------:R-:W-:Y:S05]  /*2fe0*/  BSYNC.RECONVERGENT B0 ;  /* 0x0000000000007941 */ /* 0x000fea0003800200 */
.L_x_44:
[----:B------:R-:W-:Y:S01]  /*2ff0*/  VIADD R2, R2, 0x400 ;  /* 0x0000040002027836 */ /* 0x000fe20000000000 */
[----:B------:R-:W-:-:S04]  /*3000*/  IADD3 R3, PT, PT, R3, 0x1, RZ ;  /* 0x0000000103037810 */ /* 0x000fc80007ffe0ff */
[----:B------:R-:W-:-:S13]  /*3010*/  ISETP.GE.AND P0, PT, R2, R13, PT ;  /* 0x0000000d0200720c */ /* 0x000fda0003f06270 */
[----:B------:R-:W-:Y:S05]  /*3020*/  @!P0 BRA `(.L_x_53) ;  /* 0xfffffff400ec8947 */ /* 0x000fea000383ffff */
[----:B------:R-:W-:Y:S05]  /*3030*/  EXIT ;  /* 0x000000000000794d */ /* 0x000fea0003800000 */
        .weak           $__internal_0_$__cuda_sm3x_div_rn_noftz_f32_slowpath
        .type           $__internal_0_$__cuda_sm3x_div_rn_noftz_f32_slowpath,@function
        .size           $__internal_0_$__cuda_sm3x_div_rn_noftz_f32_slowpath,(.L_x_173 - $__internal_0_$__cuda_sm3x_div_rn_noftz_f32_slowpath)
$__internal_0_$__cuda_sm3x_div_rn_noftz_f32_slowpath:
[----:B------:R-:W-:Y:S01]  /*3040*/  SHF.R.U32.HI R13, RZ, 0x17, R3 ;  /* 0x00000017ff0d7819 */ /* 0x000fe20000011603 */
[----:B------:R-:W-:Y:S01]  /*3050*/  BSSY.RECONVERGENT B3, `(.L_x_54) ;  /* 0x0000062000037945 */ /* 0x000fe20003800200 */
[----:B------:R-:W-:Y:S02]  /*3060*/  SHF.R.U32.HI R15, RZ, 0x17, R0 ;  /* 0x00000017ff0f7819 */ /* 0x000fe40000011600 */
[----:B------:R-:W-:Y:S02]  /*3070*/  LOP3.LUT R13, R13, 0xff, RZ, 0xc0, !PT ;  /* 0x000000ff0d0d7812 */ /* 0x000fe400078ec0ff */
[----:B------:R-:W-:Y:S02]  /*3080*/  LOP3.LUT R17, R15, 0xff, RZ, 0xc0, !PT ;  /* 0x000000ff0f117812 */ /* 0x000fe400078ec0ff */
[----:B------:R-:W-:-:S03]  /*3090*/  IADD3 R18, PT, PT, R13, -0x1, RZ ;  /* 0xffffffff0d127810 */ /* 0x000fc60007ffe0ff */
[----:B------:R-:W-:Y:S01]  /*30a0*/  VIADD R16, R17, 0xffffffff ;  /* 0xffffffff11107836 */ /* 0x000fe20000000000 */
[----:B------:R-:W-:-:S04]  /*30b0*/  ISETP.GT.U32.AND P0, PT, R18, 0xfd, PT ;  /* 0x000000fd1200780c */ /* 0x000fc80003f04070 */
[----:B------:R-:W-:-:S13]  /*30c0*/  ISETP.GT.U32.OR P0, PT, R16, 0xfd, P0 ;  /* 0x000000fd1000780c */ /* 0x000fda0000704470 */
[----:B------:R-:W-:Y:S01]  /*30d0*/  @!P0 MOV R15, RZ ;  /* 0x000000ff000f8202 */ /* 0x000fe20000000f00 */
[----:B------:R-:W-:Y:S06]  /*30e0*/  @!P0 BRA `(.L_x_55) ;  /* 0x00000000005c8947 */ /* 0x000fec0003800000 */
[----:B------:R-:W-:Y:S02]  /*30f0*/  FSETP.GTU.FTZ.AND P0, PT, |R0|, +INF , PT ;  /* 0x7f8000000000780b */ /* 0x000fe40003f1c200 */
[----:B------:R-:W-:-:S04]  /*3100*/  FSETP.GTU.FTZ.AND P1, PT, |R3|, +INF , PT ;  /* 0x7f8000000300780b */ /* 0x000fc80003f3c200 */
[----:B------:R-:W-:-:S13]  /*3110*/  PLOP3.LUT P0, PT, P0, P1, PT, 0xf8, 0x8f ;  /* 0x00000000008f781c */ /* 0x000fda0000703f70 */
[----:B------:R-:W-:Y:S05]  /*3120*/  @P0 BRA `(.L_x_56) ;  /* 0x00000004004c0947 */ /* 0x000fea0003800000 */
[----:B------:R-:W-:-:S13]  /*3130*/  LOP3.LUT P0, RZ, R3, 0x7fffffff, R0, 0xc8, !PT ;  /* 0x7fffffff03ff7812 */ /* 0x000fda000780c800 */
[----:B------:R-:W-:Y:S05]  /*3140*/  @!P0 BRA `(.L_x_57) ;  /* 0x00000004003c8947 */ /* 0x000fea0003800000 */
[C---:B------:R-:W-:Y:S02]  /*3150*/  FSETP.NEU.FTZ.AND P0, PT, |R0|.reuse, +INF , PT ;  /* 0x7f8000000000780b */ /* 0x040fe40003f1d200 */
[----:B------:R-:W-:Y:S02]  /*3160*/  FSETP.NEU.FTZ.AND P3, PT, |R3|, +INF , PT ;  /* 0x7f8000000300780b */ /* 0x000fe40003f7d200 */
[----:B------:R-:W-:-:S11]  /*3170*/  FSETP.NEU.FTZ.AND P1, PT, |R0|, +INF , PT ;  /* 0x7f8000000000780b */ /* 0x000fd60003f3d200 */
[----:B------:R-:W-:Y:S05]  /*3180*/  @!P3 BRA !P0, `(.L_x_57) ;  /* 0x00000004002cb947 */ /* 0x000fea0004000000 */
[----:B------:R-:W-:-:S04]  /*3190*/  LOP3.LUT P0, RZ, R0, 0x7fffffff, RZ, 0xc0, !PT ;  /* 0x7fffffff00ff7812 */ /* 0x000fc8000780c0ff */
[----:B------:R-:W-:-:S13]  /*31a0*/  PLOP3.LUT P0, PT, P3, P0, PT, 0x2f, 0xf2 ;  /* 0x0000000000f2781c */ /* 0x000fda0001f00577 */
[----:B------:R-:W-:Y:S05]  /*31b0*/  @P0 BRA `(.L_x_58) ;  /* 0x0000000400180947 */ /* 0x000fea0003800000 */
[----:B------:R-:W-:-:S04]  /*31c0*/  LOP3.LUT P0, RZ, R3, 0x7fffffff, RZ, 0xc0, !PT ;  /* 0x7fffffff03ff7812 */ /* 0x000fc8000780c0ff */
[----:B------:R-:W-:-:S13]  /*31d0*/  PLOP3.LUT P0, PT, P1, P0, PT, 0x2f, 0xf2 ;  /* 0x0000000000f2781c */ /* 0x000fda0000f00577 */
[----:B------:R-:W-:Y:S05]  /*31e0*/  @P0 BRA `(.L_x_59) ;  /* 0x0000000400000947 */ /* 0x000fea0003800000 */
[----:B------:R-:W-:Y:S02]  /*31f0*/  ISETP.GE.AND P0, PT, R16, RZ, PT ;  /* 0x000000ff1000720c */ /* 0x000fe40003f06270 */
[----:B------:R-:W-:-:S11]  /*3200*/  ISETP.GE.AND P1, PT, R18, RZ, PT ;  /* 0x000000ff1200720c */ /* 0x000fd60003f26270 */
[----:B------:R-:W-:Y:S01]  /*3210*/  @P0 MOV R15, RZ ;  /* 0x000000ff000f0202 */ /* 0x000fe20000000f00 */
[----:B------:R-:W-:Y:S02]  /*3220*/  @!P0 IMAD.MOV.U32 R15, RZ, RZ, -0x40 ;  /* 0xffffffc0ff0f8424 */ /* 0x000fe400078e00ff */
[----:B------:R-:W-:Y:S01]  /*3230*/  @!P0 FFMA R0, R0, 1.84467440737095516160e+19, RZ ;  /* 0x5f80000000008823 */ /* 0x000fe200000000ff */
[----:B------:R-:W-:Y:S02]  /*3240*/  @!P1 FFMA R3, R3, 1.84467440737095516160e+19, RZ ;  /* 0x5f80000003039823 */ /* 0x000fe400000000ff */
[----:B------:R-:W-:-:S07]  /*3250*/  @!P1 IADD3 R15, PT, PT, R15, 0x40, RZ ;  /* 0x000000400f0f9810 */ /* 0x000fce0007ffe0ff */
.L_x_55:
[----:B------:R-:W-:Y:S01]  /*3260*/  LEA R16, R13, 0xc0800000, 0x17 ;  /* 0xc08000000d107811 */ /* 0x000fe200078eb8ff */
[----:B------:R-:W-:Y:S01]  /*3270*/  VIADD R17, R17, 0xffffff81 ;  /* 0xffffff8111117836 */ /* 0x000fe20000000000 */
[----:B------:R-:W-:Y:S02]  /*3280*/  BSSY.RECONVERGENT B4, `(.L_x_60) ;  /* 0x0000035000047945 */ /* 0x000fe40003800200 */
[----:B------:R-:W-:Y:S01]  /*3290*/  IADD3 R18, PT, PT, -R16, R3, RZ ;  /* 0x0000000310127210 */ /* 0x000fe20007ffe1ff */
[----:B------:R-:W-:-:S03]  /*32a0*/  IMAD R0, R17, -0x800000, R0 ;  /* 0xff80000011007824 */ /* 0x000fc600078e0200 */
[----:B------:R0:W1:Y:S01]  /*32b0*/  MUFU.RCP R3, R18 ;  /* 0x0000001200037308 */ /* 0x0000620000001000 */
[----:B------:R-:W-:Y:S01]  /*32c0*/  FADD.FTZ R19, -R18, -RZ ;  /* 0x800000ff12137221 */ /* 0x000fe20000010100 */
[----:B0-----:R-:W-:-:S04]  /*32d0*/  IADD3 R18, PT, PT, R17, 0x7f, -R13 ;  /* 0x0000007f11127810 */ /* 0x001fc80007ffe80d */
[----:B------:R-:W-:Y:S01]  /*32e0*/  IADD3 R18, PT, PT, R18, R15, RZ ;  /* 0x0000000f12127210 */ /* 0x000fe20007ffe0ff */
[----:B-1----:R-:W-:-:S04]  /*32f0*/  FFMA R16, R3, R19, 1 ;  /* 0x3f80000003107423 */ /* 0x002fc80000000013 */
[----:B------:R-:W-:-:S04]  /*3300*/  FFMA R3, R3, R16, R3 ;  /* 0x0000001003037223 */ /* 0x000fc80000000003 */
[----:B------:R-:W-:-:S04]  /*3310*/  FFMA R16, R0, R3, RZ ;  /* 0x0000000300107223 */ /* 0x000fc800000000ff */
[----:B------:R-:W-:-:S04]  /*3320*/  FFMA R20, R19, R16, R0 ;  /* 0x0000001013147223 */ /* 0x000fc80000000000 */
[----:B------:R-:W-:-:S04]  /*3330*/  FFMA R16, R3, R20, R16 ;  /* 0x0000001403107223 */ /* 0x000fc80000000010 */
[----:B------:R-:W-:-:S04]  /*3340*/  FFMA R19, R19, R16, R0 ;  /* 0x0000001013137223 */ /* 0x000fc80000000000 */
[----:B------:R-:W-:-:S05]  /*3350*/  FFMA R0, R3, R19, R16 ;  /* 0x0000001303007223 */ /* 0x000fca0000000010 */
[----:B------:R-:W-:-:S04]  /*3360*/  SHF.R.U32.HI R13, RZ, 0x17, R0 ;  /* 0x00000017ff0d7819 */ /* 0x000fc80000011600 */
[----:B------:R-:W-:-:S04]  /*3370*/  LOP3.LUT R13, R13, 0xff, RZ, 0xc0, !PT ;  /* 0x000000ff0d0d7812 */ /* 0x000fc800078ec0ff */
[----:B------:R-:W-:-:S05]  /*3380*/  IADD3 R17, PT, PT, R13, R18, RZ ;  /* 0x000000120d117210 */ /* 0x000fca0007ffe0ff */
[----:B------:R-:W-:-:S05]  /*3390*/  VIADD R13, R17, 0xffffffff ;  /* 0xffffffff110d7836 */ /* 0x000fca0000000000 */
[----:B------:R-:W-:-:S13]  /*33a0*/  ISETP.GE.U32.AND P0, PT, R13, 0xfe, PT ;  /* 0x000000fe0d00780c */ /* 0x000fda0003f06070 */
[----:B------:R-:W-:Y:S05]  /*33b0*/  @!P0 BRA `(.L_x_61) ;  /* 0x0000000000808947 */ /* 0x000fea0003800000 */
[----:B------:R-:W-:-:S13]  /*33c0*/  ISETP.GT.AND P0, PT, R17, 0xfe, PT ;  /* 0x000000fe1100780c */ /* 0x000fda0003f04270 */
[----:B------:R-:W-:Y:S05]  /*33d0*/  @P0 BRA `(.L_x_62) ;  /* 0x00000000006c0947 */ /* 0x000fea0003800000 */
[----:B------:R-:W-:-:S13]  /*33e0*/  ISETP.GE.AND P0, PT, R17, 0x1, PT ;  /* 0x000000011100780c */ /* 0x000fda0003f06270 */
[----:B------:R-:W-:Y:S05]  /*33f0*/  @P0 BRA `(.L_x_63) ;  /* 0x0000000000740947 */ /* 0x000fea0003800000 */
[----:B------:R-:W-:Y:S02]  /*3400*/  ISETP.GE.AND P0, PT, R17, -0x18, PT ;  /* 0xffffffe81100780c */ /* 0x000fe40003f06270 */
[----:B------:R-:W-:-:S11]  /*3410*/  LOP3.LUT R0, R0, 0x80000000, RZ, 0xc0, !PT ;  /* 0x8000000000007812 */ /* 0x000fd600078ec0ff */
[----:B------:R-:W-:Y:S05]  /*3420*/  @!P0 BRA `(.L_x_63) ;  /* 0x0000000000688947 */ /* 0x000fea0003800000 */
[-CC-:B------:R-:W-:Y:S01]  /*3430*/  FFMA.RZ R13, R3, R19.reuse, R16.reuse ;  /* 0x00000013030d7223 */ /* 0x180fe2000000c010 */
[C---:B------:R-:W-:Y:S02]  /*3440*/  IADD3 R18, PT, PT, R17.reuse, 0x20, RZ ;  /* 0x0000002011127810 */ /* 0x040fe40007ffe0ff */
[----:B------:R-:W-:Y:S02]  /*3450*/  ISETP.NE.AND P3, PT, R17, RZ, PT ;  /* 0x000000ff1100720c */ /* 0x000fe40003f65270 */
[----:B------:R-:W-:Y:S01]  /*3460*/  LOP3.LUT R15, R13, 0x7fffff, RZ, 0xc0, !PT ;  /* 0x007fffff0d0f7812 */ /* 0x000fe200078ec0ff */
[CCC-:B------:R-:W-:Y:S01]  /*3470*/  FFMA.RP R13, R3.reuse, R19.reuse, R16.reuse ;  /* 0x00000013030d7223 */ /* 0x1c0fe20000008010 */
[----:B------:R-:W-:Y:S01]  /*3480*/  FFMA.RM R16, R3, R19, R16 ;  /* 0x0000001303107223 */ /* 0x000fe20000004010 */
[----:B------:R-:W-:Y:S02]  /*3490*/  ISETP.NE.AND P1, PT, R17, RZ, PT ;  /* 0x000000ff1100720c */ /* 0x000fe40003f25270 */
[----:B------:R-:W-:-:S02]  /*34a0*/  LOP3.LUT R15, R15, 0x800000, RZ, 0xfc, !PT ;  /* 0x008000000f0f7812 */ /* 0x000fc400078efcff */
[----:B------:R-:W-:Y:S02]  /*34b0*/  IADD3 R3, PT, PT, -R17, RZ, RZ ;  /* 0x000000ff11037210 */ /* 0x000fe40007ffe1ff */
[----:B------:R-:W-:Y:S02]  /*34c0*/  SHF.L.U32 R18, R15, R18, RZ ;  /* 0x000000120f127219 */ /* 0x000fe400000006ff */
[----:B------:R-:W-:Y:S02]  /*34d0*/  FSETP.NEU.FTZ.AND P0, PT, R13, R16, PT ;  /* 0x000000100d00720b */ /* 0x000fe40003f1d000 */
[----:B------:R-:W-:Y:S02]  /*34e0*/  SEL R16, R3, RZ, P3 ;  /* 0x000000ff03107207 */ /* 0x000fe40001800000 */
[----:B------:R-:W-:Y:S02]  /*34f0*/  ISETP.NE.AND P1, PT, R18, RZ, P1 ;  /* 0x000000ff1200720c */ /* 0x000fe40000f25270 */
[----:B------:R-:W-:-:S02]  /*3500*/  SHF.R.U32.HI R16, RZ, R16, R15 ;  /* 0x00000010ff107219 */ /* 0x000fc4000001160f */
[----:B------:R-:W-:Y:S02]  /*3510*/  PLOP3.LUT P0, PT, P0, P1, PT, 0xf8, 0x8f ;  /* 0x00000000008f781c */ /* 0x000fe40000703f70 */
[----:B------:R-:W-:Y:S02]  /*3520*/  SHF.R.U32.HI R18, RZ, 0x1, R16 ;  /* 0x00000001ff127819 */ /* 0x000fe40000011610 */
[----:B------:R-:W-:-:S04]  /*3530*/  SEL R3, RZ, 0x1, !P0 ;  /* 0x00000001ff037807 */ /* 0x000fc80004000000 */
[----:B------:R-:W-:-:S04]  /*3540*/  LOP3.LUT R3, R3, 0x1, R18, 0xf8, !PT ;  /* 0x0000000103037812 */ /* 0x000fc800078ef812 */
[----:B------:R-:W-:-:S05]  /*3550*/  LOP3.LUT R3, R3, R16, RZ, 0xc0, !PT ;  /* 0x0000001003037212 */ /* 0x000fca00078ec0ff */
[----:B------:R-:W-:-:S05]  /*3560*/  IMAD.IADD R3, R18, 0x1, R3 ;  /* 0x0000000112037824 */ /* 0x000fca00078e0203 */
[----:B------:R-:W-:Y:S01]  /*3570*/  LOP3.LUT R0, R3, R0, RZ, 0xfc, !PT ;  /* 0x0000000003007212 */ /* 0x000fe200078efcff */
[----:B------:R-:W-:Y:S06]  /*3580*/  BRA `(.L_x_63) ;  /* 0x0000000000107947 */ /* 0x000fec0003800000 */
.L_x_62:
[----:B------:R-:W-:-:S04]  /*3590*/  LOP3.LUT R0, R0, 0x80000000, RZ, 0xc0, !PT ;  /* 0x8000000000007812 */ /* 0x000fc800078ec0ff */
[----:B------:R-:W-:Y:S01]  /*35a0*/  LOP3.LUT R0, R0, 0x7f800000, RZ, 0xfc, !PT ;  /* 0x7f80000000007812 */ /* 0x000fe200078efcff */
[----:B------:R-:W-:Y:S06]  /*35b0*/  BRA `(.L_x_63) ;  /* 0x0000000000047947 */ /* 0x000fec0003800000 */
.L_x_61:
[----:B------:R-:W-:-:S07]  /*35c0*/  LEA R0, R18, R0, 0x17 ;  /* 0x0000000012007211 */ /* 0x000fce00078eb8ff */
.L_x_63:
[----:B------:R-:W-:Y:S05]  /*35d0*/  BSYNC.RECONVERGENT B4 ;  /* 0x0000000000047941 */ /* 0x000fea0003800200 */
.L_x_60:
[----:B------:R-:W-:Y:S05]  /*35e0*/  BRA `(.L_x_64) ;  /* 0x0000000000207947 */ /* 0x000fea0003800000 */
.L_x_59:
[----:B------:R-:W-:-:S04]  /*35f0*/  LOP3.LUT R0, R3, 0x80000000, R0, 0x48, !PT ;  /* 0x8000000003007812 */ /* 0x000fc800078e4800 */
[----:B------:R-:W-:Y:S01]  /*3600*/  LOP3.LUT R0, R0, 0x7f800000, RZ, 0xfc, !PT ;  /* 0x7f80000000007812 */ /* 0x000fe200078efcff */
[----:B------:R-:W-:Y:S06]  /*3610*/  BRA `(.L_x_64) ;  /* 0x0000000000147947 */ /* 0x000fec0003800000 */
.L_x_58:
[----:B------:R-:W-:Y:S01]  /*3620*/  LOP3.LUT R0, R3, 0x80000000, R0, 0x48, !PT ;  /* 0x8000000003007812 */ /* 0x000fe200078e4800 */
[----:B------:R-:W-:Y:S06]  /*3630*/  BRA `(.L_x_64) ;  /* 0x00000000000c7947 */ /* 0x000fec0003800000 */
.L_x_57:
[----:B------:R-:W0:Y:S01]  /*3640*/  MUFU.RSQ R0, -QNAN ;  /* 0xffc0000000007908 */ /* 0x000e220000001400 */
[----:B------:R-:W-:Y:S05]  /*3650*/  BRA `(.L_x_64) ;  /* 0x0000000000047947 */ /* 0x000fea0003800000 */
.L_x_56:
[----:B------:R-:W-:-:S07]  /*3660*/  FADD.FTZ R0, R0, R3 ;  /* 0x0000000300007221 */ /* 0x000fce0000010000 */
.L_x_64:
[----:B------:R-:W-:Y:S05]  /*3670*/  BSYNC.RECONVERGENT B3 ;  /* 0x0000000000037941 */ /* 0x000fea0003800200 */
.L_x_54:
[----:B------:R-:W-:-:S04]  /*3680*/  HFMA2 R15, -RZ, RZ, 0, 0 ;  /* 0x00000000ff0f7431 */ /* 0x000fc800000001ff */
[----:B0-----:R-:W-:Y:S05]  /*3690*/  RET.REL.NODEC R14 `(_Z41__kernel_fused_softmax_block_level_sharedPfii) ;  /* 0xffffffc80e587950 */ /* 0x001fea0003c3ffff */
.L_x_65:
[----:B------:R-:W-:-:S00]  /*36a0*/  BRA `(.L_x_65) ;  /* 0xfffffffc00fc7947 */ /* 0x000fc0000383ffff */
[----:B------:R-:W-:-:S00]  /*36b0*/  NOP ;  /* 0x0000000000007918 */ /* 0x000fc00000000000 */
        /* <DEDUP_REMOVED lines=12> */
.L_x_173:


//--------------------- .text._Z34__kernel_fused_softmax_block_levelPfii --------------------------
	.section	.text._Z34__kernel_fused_softmax_block_levelPfii,"ax",@progbits
	.align	128
        .global         _Z34__kernel_fused_softmax_block_levelPfii
        .type           _Z34__kernel_fused_softmax_block_levelPfii,@function
        .size           _Z34__kernel_fused_softmax_block_levelPfii,(.L_x_174 - _Z34__kernel_fused_softmax_block_levelPfii)
        .other          _Z34__kernel_fused_softmax_block_levelPfii,@"STO_CUDA_ENTRY STV_DEFAULT"
_Z34__kernel_fused_softmax_block_levelPfii:
.text._Z34__kernel_fused_softmax_block_levelPfii:
        /* <DEDUP_REMOVED lines=8> */
[----:B------:R-:W-:Y:S01]  /*0080*/  HFMA2 R0, -RZ, RZ, 0, 0 ;  /* 0x00000000ff007431 */ /* 0x000fe200000001ff */
[----:B------:R-:W-:Y:S01]  /*0090*/  MOV R13, 0xff800000 ;  /* 0xff800000000d7802 */ /* 0x000fe20000000f00 */
[----:B------:R-:W2:Y:S01]  /*00a0*/  LDCU.64 UR6, c[0x0][0x358] ;  /* 0x00006b00ff0677ac */ /* 0x000ea20008000a00 */
[----:B-1----:R-:W-:-:S05]  /*00b0*/  MOV R8, UR5 ;  /* 0x0000000500087c02 */ /* 0x002fca0008000f00 */
[----:B------:R-:W-:Y:S01]  /*00c0*/  IMAD R12, R8, UR4, RZ ;  /* 0x00000004080c7c24 */ /* 0x000fe2000f8e02ff */
[----:B0-----:R-:W-:-:S04]  /*00d0*/  SHF.L.U32 R7, R21, 0x2, RZ ;  /* 0x0000000215077819 */ /* 0x001fc800000006ff */
[----:B------:R-:W-:-:S13]  /*00e0*/  ISETP.GE.AND P0, PT, R7, R8, PT ;  /* 0x000000080700720c */ /* 0x000fda0003f06270 */
[----:B--2---:R-:W-:Y:S05]  /*00f0*/  @P0 BRA `(.L_x_67) ;  /* 0x0000001000500947 */ /* 0x004fea0003800000 */
[----:B------:R-:W0:Y:S01]  /*0100*/  LDC.64 R2, c[0x0][0x380] ;  /* 0x0000e000ff027b82 */ /* 0x000e220000000a00 */
[----:B------:R-:W-:Y:S02]  /*0110*/  LOP3.LUT R6, R8, 0x3, RZ, 0xc0, !PT ;  /* 0x0000000308067812 */ /* 0x000fe400078ec0ff */
[----:B------:R-:W-:Y:S02]  /*0120*/  MOV R13, 0xff800000 ;  /* 0xff800000000d7802 */ /* 0x000fe40000000f00 */
[----:B------:R-:W-:Y:S02]  /*0130*/  MOV R0, RZ ;  /* 0x000000ff00007202 */ /* 0x000fe40000000f00 */
[----:B------:R-:W-:Y:S02]  /*0140*/  MOV R14, RZ ;  /* 0x000000ff000e7202 */ /* 0x000fe40000000f00 */
[----:B------:R-:W-:Y:S02]  /*0150*/  MOV R15, R7 ;  /* 0x00000007000f7202 */ /* 0x000fe40000000f00 */
[----:B------:R-:W-:Y:S01]  /*0160*/  IADD3 R16, PT, PT, R7, R6, RZ ;  /* 0x0000000607107210 */ /* 0x000fe20007ffe0ff */
[----:B0-----:R-:W-:-:S07]  /*0170*/  IMAD.WIDE R2, R12, 0x4, R2 ;  /* 0x000000040c027825 */ /* 0x001fce00078e0202 */
.L_x_83:
[----:B------:R-:W0:Y:S01]  /*0180*/  LDC R5, c[0x0][0x38c] ;  /* 0x0000e300ff057b82 */ /* 0x000e220000000800 */
[----:B------:R-:W-:Y:S01]  /*0190*/  IADD3 R4, PT, PT, R15, 0x3, RZ ;  /* 0x000000030f047810 */ /* 0x000fe20007ffe0ff */
[----:B------:R-:W-:Y:S03]  /*01a0*/  BSSY.RECONVERGENT B1, `(.L_x_68) ;  /* 0x0000103000017945 */ /* 0x000fe60003800200 */
[----:B0-----:R-:W-:-:S13]  /*01b0*/  ISETP.GE.AND P0, PT, R4, R5, PT ;  /* 0x000000050400720c */ /* 0x001fda0003f06270 */
[----:B------:R-:W-:Y:S05]  /*01c0*/  @!P0 BRA `(.L_x_69) ;  /* 0x0000000c00148947 */ /* 0x000fea0003800000 */
[----:B------:R-:W-:Y:S01]  /*01d0*/  IMAD R8, R14, -0x400, R5 ;  /* 0xfffffc000e087824 */ /* 0x000fe200078e0205 */
[----:B------:R-:W-:Y:S01]  /*01e0*/  BSSY.RECONVERGENT B2, `(.L_x_70) ;  /* 0x000006a000027945 */ /* 0x000fe20003800200 */
[----:B------:R-:W-:-:S03]  /*01f0*/  MOV R9, R15 ;  /* 0x0000000f00097202 */ /* 0x000fc60000000f00 */
[----:B------:R-:W-:-:S04]  /*0200*/  IADD3 R4, PT, PT, R7, -R8, RZ ;  /* 0x8000000807047210 */ /* 0x000fc80007ffe0ff */
[----:B------:R-:W-:-:S13]  /*0210*/  ISETP.GT.U32.AND P0, PT, R4, -0x4, PT ;  /* 0xfffffffc0400780c */ /* 0x000fda0003f04070 */
[----:B------:R-:W-:Y:S05]  /*0220*/  @P0 BRA `(.L_x_71) ;  /* 0x0000000400940947 */ /* 0x000fea0003800000 */
[----:B------:R-:W-:Y:S01]  /*0230*/  HFMA2 R11, -RZ, RZ, 0, 0 ;  /* 0x00000000ff0b7431 */ /* 0x000fe200000001ff */
[----:B------:R-:W-:Y:S02]  /*0240*/  IADD3 R8, PT, PT, -R16, R8, RZ ;  /* 0x0000000810087210 */ /* 0x000fe40007ffe1ff */
[----:B------:R-:W-:-:S07]  /*0250*/  MOV R9, R15 ;  /* 0x0000000f00097202 */ /* 0x000fce0000000f00 */
.L_x_74:
[----:B------:R-:W-:-:S05]  /*0260*/  IMAD.WIDE.U32 R4, R9, 0x4, R2 ;  /* 0x0000000409047825 */ /* 0x000fca00078e0002 */
[----:B------:R-:W2:Y:S04]  /*0270*/  LDG.E R24, desc[UR6][R4.64] ;  /* 0x0000000604187981 */ /* 0x000ea8000c1e1900 */
[----:B------:R-:W3:Y:S04]  /*0280*/  LDG.E R20, desc[UR6][R4.64+0x4] ;  /* 0x0000040604147981 */ /* 0x000ee8000c1e1900 */
[----:B------:R-:W4:Y:S04]  /*0290*/  LDG.E R10, desc[UR6][R4.64+0x8] ;  /* 0x00000806040a7981 */ /* 0x000f28000c1e1900 */
[----:B------:R0:W5:Y:S01]  /*02a0*/  LDG.E R18, desc[UR6][R4.64+0xc] ;  /* 0x00000c0604127981 */ /* 0x000162000c1e1900 */
[----:B------:R-:W-:Y:S01]  /*02b0*/  MOV R17, 0x3bbb989d ;  /* 0x3bbb989d00117802 */ /* 0x000fe20000000f00 */
[----:B------:R-:W-:Y:S01]  /*02c0*/  BSSY.RECONVERGENT B3, `(.L_x_72) ;  /* 0x000004e000037945 */ /* 0x000fe20003800200 */
[----:B------:R-:W-:-:S02]  /*02d0*/  MOV R19, 0x437c0000 ;  /* 0x437c000000137802 */ /* 0x000fc40000000f00 */
[----:B--2---:R-:W-:-:S13]  /*02e0*/  FSETP.GEU.AND P0, PT, R13, R24, PT ;  /* 0x000000180d00720b */ /* 0x004fda0003f0e000 */
[----:B------:R-:W-:Y:S01]  /*02f0*/  @!P0 FADD R26, R13, -R24 ;  /* 0x800000180d1a8221 */ /* 0x000fe20000000000 */
[----:B------:R-:W-:-:S03]  /*0300*/  @!P0 MOV R13, R24 ;  /* 0x00000018000d8202 */ /* 0x000fc60000000f00 */
[----:B------:R-:W-:Y:S01]  /*0310*/  @!P0 FFMA.SAT R22, R26, R17, 0.5 ;  /* 0x3f0000001a168423 */ /* 0x000fe20000002011 */
[C---:B---3--:R-:W-:Y:S01]  /*0320*/  FSETP.GEU.AND P1, PT, R13.reuse, R20, PT ;  /* 0x000000140d00720b */ /* 0x048fe20003f2e000 */
[----:B------:R-:W-:Y:S02]  /*0330*/  FADD R24, -R13, R24 ;  /* 0x000000180d187221 */ /* 0x000fe40000000100 */
[----:B------:R-:W-:Y:S02]  /*0340*/  @!P0 FFMA.RM R22, R22, R19, 12582913 ;  /* 0x4b40000116168423 */ /* 0x000fe40000004013 */
[----:B0-----:R-:W-:Y:S02]  /*0350*/  FFMA.SAT R4, R24, R17, 0.5 ;  /* 0x3f00000018047423 */ /* 0x001fe40000002011 */
[----:B------:R-:W-:Y:S02]  /*0360*/  @!P0 FADD R23, R22, -12583039 ;  /* 0xcb40007f16178421 */ /* 0x000fe40000000000 */
[----:B------:R-:W-:Y:S01]  /*0370*/  FFMA.RM R5, R4, R19, 12582913 ;  /* 0x4b40000104057423 */ /* 0x000fe20000004013 */
[----:B------:R-:W-:Y:S01]  /*0380*/  @!P0 SHF.L.U32 R4, R22, 0x17, RZ ;  /* 0x0000001716048819 */ /* 0x000fe200000006ff */
[----:B------:R-:W-:-:S02]  /*0390*/  @!P0 FFMA R23, R26, 1.4426950216293334961, -R23 ;  /* 0x3fb8aa3b1a178823 */ /* 0x000fc40000000817 */
[--C-:B------:R-:W-:Y:S01]  /*03a0*/  @!P1 FADD R22, R13, -R20.reuse ;  /* 0x800000140d169221 */ /* 0x100fe20000000000 */
[----:B------:R-:W-:Y:S01]  /*03b0*/  @!P1 MOV R13, R20 ;  /* 0x00000014000d9202 */ /* 0x000fe20000000f00 */
[----:B------:R-:W-:Y:S01]  /*03c0*/  @!P0 FFMA R26, R26, 1.925963033500011079e-08, R23 ;  /* 0x32a570601a1a8823 */ /* 0x000fe20000000017 */
[----:B------:R-:W-:Y:S02]  /*03d0*/  FADD R23, R5, -12583039 ;  /* 0xcb40007f05177421 */ /* 0x000fe40000000000 */
[C---:B----4-:R-:W-:Y:S01]  /*03e0*/  FSETP.GEU.AND P2, PT, R13.reuse, R10, PT ;  /* 0x0000000a0d00720b */ /* 0x050fe20003f4e000 */
[----:B------:R-:W0:Y:S01]  /*03f0*/  @!P0 MUFU.EX2 R25, R26 ;  /* 0x0000001a00198308 */ /* 0x000e220000000800 */
[----:B------:R-:W-:Y:S01]  /*0400*/  FFMA R23, R24, 1.4426950216293334961, -R23 ;  /* 0x3fb8aa3b18177823 */ /* 0x000fe20000000817 */
[----:B------:R-:W-:-:S03]  /*0410*/  FADD R20, -R13, R20 ;  /* 0x000000140d147221 */ /* 0x000fc60000000100 */
[----:B------:R-:W-:Y:S01]  /*0420*/  FFMA R23, R24, 1.925963033500011079e-08, R23 ;  /* 0x32a5706018177823 */ /* 0x000fe20000000017 */
[----:B------:R-:W-:-:S05]  /*0430*/  FFMA.SAT R24, R20, R17, 0.5 ;  /* 0x3f00000014187423 */ /* 0x000fca0000002011 */
[----:B------:R-:W1:Y:S01]  /*0440*/  MUFU.EX2 R23, R23 ;  /* 0x0000001700177308 */ /* 0x000e620000000800 */
[----:B0-----:R-:W-:Y:S01]  /*0450*/  @!P0 FMUL R25, R4, R25 ;  /* 0x0000001904198220 */ /* 0x001fe20000400000 */
[----:B------:R-:W-:-:S03]  /*0460*/  @!P1 FFMA.SAT R4, R22, R17, 0.5 ;  /* 0x3f00000016049423 */ /* 0x000fc60000002011 */
[----:B------:R-:W-:Y:S01]  /*0470*/  @!P0 FMUL R0, R0, R25 ;  /* 0x0000001900008220 */ /* 0x000fe20000400000 */
[----:B------:R-:W-:Y:S01]  /*0480*/  SHF.L.U32 R25, R5, 0x17, RZ ;  /* 0x0000001705197819 */ /* 0x000fe200000006ff */
[-C--:B------:R-:W-:Y:S01]  /*0490*/  FFMA.RM R5, R24, R19.reuse, 12582913 ;  /* 0x4b40000118057423 */ /* 0x080fe20000004013 */
[----:B------:R-:W-:Y:S01]  /*04a0*/  @!P1 FFMA.RM R4, R4, R19, 12582913 ;  /* 0x4b40000104049423 */ /* 0x000fe20000004013 */
[----:B------:R-:W-:Y:S01]  /*04b0*/  @!P2 FADD R24, R13, -R10 ;  /* 0x8000000a0d18a221 */ /* 0x000fe20000000000 */
[----:B------:R-:W-:Y:S01]  /*04c0*/  @!P2 MOV R13, R10 ;  /* 0x0000000a000da202 */ /* 0x000fe20000000f00 */
[----:B-1----:R-:W-:Y:S01]  /*04d0*/  FFMA R0, R25, R23, R0 ;  /* 0x0000001719007223 */ /* 0x002fe20000000000 */
[----:B------:R-:W-:Y:S01]  /*04e0*/  FADD R23, R5, -12583039 ;  /* 0xcb40007f05177421 */ /* 0x000fe20000000000 */
[----:B------:R-:W-:Y:S01]  /*04f0*/  @!P1 FADD R27, R4, -12583039 ;  /* 0xcb40007f041b9421 */ /* 0x000fe20000000000 */
[----:B------:R-:W-:Y:S01]  /*0500*/  @!P2 FFMA.SAT R26, R24, R17, 0.5 ;  /* 0x3f000000181aa423 */ /* 0x000fe20000002011 */
[----:B-----5:R-:W-:Y:S01]  /*0510*/  FSETP.GEU.AND P0, PT, R13, R18, PT ;  /* 0x000000120d00720b */ /* 0x020fe20003f0e000 */
[----:B------:R-:W-:Y:S01]  /*0520*/  FFMA R23, R20, 1.4426950216293334961, -R23 ;  /* 0x3fb8aa3b14177823 */ /* 0x000fe20000000817 */
[----:B------:R-:W-:Y:S01]  /*0530*/  @!P1 FFMA R27, R22, 1.4426950216293334961, -R27 ;  /* 0x3fb8aa3b161b9823 */ /* 0x000fe2000000081b */
[----:B------:R-:W-:-:S02]  /*0540*/  SHF.L.U32 R5, R5, 0x17, RZ ;  /* 0x0000001705057819 */ /* 0x000fc400000006ff */
[----:B------:R-:W-:Y:S01]  /*0550*/  FFMA R23, R20, 1.925963033500011079e-08, R23 ;  /* 0x32a5706014177823 */ /* 0x000fe20000000017 */
[----:B------:R-:W-:Y:S01]  /*0560*/  @!P2 FFMA.RM R20, R26, R19, 12582913 ;  /* 0x4b4000011a14a423 */ /* 0x000fe20000004013 */
[----:B------:R-:W-:Y:S01]  /*0570*/  FADD R26, -R13, R10 ;  /* 0x0000000a0d1a7221 */ /* 0x000fe20000000100 */
[----:B------:R-:W-:Y:S02]  /*0580*/  @!P1 FFMA R22, R22, 1.925963033500011079e-08, R27 ;  /* 0x32a5706016169823 */ /* 0x000fe4000000001b */
[----:B------:R-:W-:Y:S01]  /*0590*/  @!P2 FADD R25, R20, -12583039 ;  /* 0xcb40007f1419a421 */ /* 0x000fe20000000000 */
[----:B------:R-:W-:Y:S01]  /*05a0*/  FFMA.SAT R10, R26, R17, 0.5 ;  /* 0x3f0000001a0a7423 */ /* 0x000fe20000002011 */
[----:B------:R-:W-:Y:S02]  /*05b0*/  MUFU.EX2 R23, R23 ;  /* 0x0000001700177308 */ /* 0x000fe40000000800 */
[----:B------:R-:W-:Y:S01]  /*05c0*/  @!P2 FFMA R25, R24, 1.4426950216293334961, -R25 ;  /* 0x3fb8aa3b1819a823 */ /* 0x000fe20000000819 */
[----:B------:R-:W-:-:S03]  /*05d0*/  FFMA.RM R10, R10, R19, 12582913 ;  /* 0x4b4000010a0a7423 */ /* 0x000fc60000004013 */
[----:B------:R-:W-:Y:S01]  /*05e0*/  @!P2 FFMA R24, R24, 1.925963033500011079e-08, R25 ;  /* 0x32a570601818a823 */ /* 0x000fe20000000019 */
[----:B------:R-:W-:Y:S01]  /*05f0*/  FADD R27, R10, -12583039 ;  /* 0xcb40007f0a1b7421 */ /* 0x000fe20000000000 */
[----:B------:R-:W0:Y:S01]  /*0600*/  @!P1 MUFU.EX2 R22, R22 ;  /* 0x0000001600169308 */ /* 0x000e220000000800 */
[----:B------:R-:W-:Y:S02]  /*0610*/  @!P1 SHF.L.U32 R25, R4, 0x17, RZ ;  /* 0x0000001704199819 */ /* 0x000fe400000006ff */
[----:B------:R-:W-:-:S04]  /*0620*/  FFMA R27, R26, 1.4426950216293334961, -R27 ;  /* 0x3fb8aa3b1a1b7823 */ /* 0x000fc8000000081b */
[----:B------:R-:W-:Y:S01]  /*0630*/  FFMA R27, R26, 1.925963033500011079e-08, R27 ;  /* 0x32a570601a1b7823 */ /* 0x000fe2000000001b */
[----:B------:R-:W1:Y:S08]  /*0640*/  @!P2 MUFU.EX2 R4, R24 ;  /* 0x000000180004a308 */ /* 0x000e700000000800 */
[----:B------:R-:W2:Y:S01]  /*0650*/  MUFU.EX2 R27, R27 ;  /* 0x0000001b001b7308 */ /* 0x000ea20000000800 */
[----:B0-----:R-:W-:-:S04]  /*0660*/  @!P1 FMUL R25, R25, R22 ;  /* 0x0000001619199220 */ /* 0x001fc80000400000 */
[----:B------:R-:W-:Y:S01]  /*0670*/  @!P1 FMUL R0, R0, R25 ;  /* 0x0000001900009220 */ /* 0x000fe20000400000 */
[----:B------:R-:W-:-:S03]  /*0680*/  @!P2 SHF.L.U32 R25, R20, 0x17, RZ ;  /* 0x000000171419a819 */ /* 0x000fc600000006ff */
[----:B------:R-:W-:Y:S01]  /*0690*/  FFMA R0, R5, R23, R0 ;  /* 0x0000001705007223 */ /* 0x000fe20000000000 */
[----:B------:R-:W-:Y:S01]  /*06a0*/  SHF.L.U32 R5, R10, 0x17, RZ ;  /* 0x000000170a057819 */ /* 0x000fe200000006ff */
[----:B-1----:R-:W-:-:S04]  /*06b0*/  @!P2 FMUL R25, R25, R4 ;  /* 0x000000041919a220 */ /* 0x002fc80000400000 */
[----:B------:R-:W-:-:S04]  /*06c0*/  @!P2 FMUL R0, R0, R25 ;  /* 0x000000190000a220 */ /* 0x000fc80000400000 */
[----:B--2---:R-:W-:Y:S01]  /*06d0*/  FFMA R0, R5, R27, R0 ;  /* 0x0000001b05007223 */ /* 0x004fe20000000000 */
[----:B------:R-:W-:Y:S06]  /*06e0*/  @P0 BRA `(.L_x_73) ;  /* 0x00000000002c0947 */ /* 0x000fec0003800000 */
[----:B------:R-:W-:Y:S01]  /*06f0*/  FADD R4, R13, -R18 ;  /* 0x800000120d047221 */ /* 0x000fe20000000000 */
[----:B------:R-:W-:-:S03]  /*0700*/  MOV R13, R18 ;  /* 0x00000012000d7202 */ /* 0x000fc60000000f00 */
        /* <DEDUP_REMOVED lines=8> */
[----:B------:R-:W-:-:S07]  /*0790*/  FMUL R0, R0, R23 ;  /* 0x0000001700007220 */ /* 0x000fce0000400000 */
.L_x_73:
[----:B------:R-:W-:Y:S05]  /*07a0*/  BSYNC.RECONVERGENT B3 ;  /* 0x0000000000037941 */ /* 0x000fea0003800200 */
.L_x_72:
[----:B------:R-:W-:Y:S01]  /*07b0*/  FADD R4, -R13, R18 ;  /* 0x000000120d047221 */ /* 0x000fe20000000100 */
[----:B------:R-:W-:Y:S02]  /*07c0*/  IADD3 R11, PT, PT, R11, 0x4, RZ ;  /* 0x000000040b0b7810 */ /* 0x000fe40007ffe0ff */
[----:B------:R-:W-:Y:S01]  /*07d0*/  IADD3 R9, PT, PT, R9, 0x4, RZ ;  /* 0x0000000409097810 */ /* 0x000fe20007ffe0ff */
        /* <DEDUP_REMOVED lines=10> */
.L_x_71:
[----:B------:R-:W-:Y:S05]  /*0880*/  BSYNC.RECONVERGENT B2 ;  /* 0x0000000000027941 */ /* 0x000fea0003800200 */
.L_x_70:
[----:B------:R-:W-:-:S13]  /*0890*/  ISETP.NE.AND P0, PT, R6, RZ, PT ;  /* 0x000000ff0600720c */ /* 0x000fda0003f05270 */
[----:B------:R-:W-:Y:S05]  /*08a0*/  @!P0 BRA `(.L_x_75) ;  /* 0x0000000800488947 */ /* 0x000fea0003800000 */
[----:B------:R-:W-:-:S13]  /*08b0*/  ISETP.NE.AND P0, PT, R6, 0x1, PT ;  /* 0x000000010600780c */ /* 0x000fda0003f05270 */
[----:B------:R-:W-:Y:S05]  /*08c0*/  @!P0 BRA `(.L_x_76) ;  /* 0x0000000000cc8947 */ /* 0x000fea0003800000 */
[----:B------:R-:W-:-:S05]  /*08d0*/  IMAD.WIDE.U32 R10, R9, 0x4, R2 ;  /* 0x00000004090a7825 */ /* 0x000fca00078e0002 */
[----:B------:R-:W2:Y:S04]  /*08e0*/  LDG.E R20, desc[UR6][R10.64] ;  /* 0x000000060a147981 */ /* 0x000ea8000c1e1900 */
[----:B------:R-:W3:Y:S01]  /*08f0*/  LDG.E R4, desc[UR6][R10.64+0x4] ;  /* 0x000004060a047981 */ /* 0x000ee2000c1e1900 */
[----:B------:R-:W-:Y:S01]  /*0900*/  HFMA2 R5, -RZ, RZ, 0.96630859375, -0.0022525787353515625 ;  /* 0x3bbb989dff057431 */ /* 0x000fe200000001ff */
[----:B------:R-:W-:Y:S01]  /*0910*/  MOV R8, 0x437c0000 ;  /* 0x437c000000087802 */ /* 0x000fe20000000f00 */
[----:B------:R-:W-:Y:S01]  /*0920*/  BSSY.RECONVERGENT B2, `(.L_x_77) ;  /* 0x0000023000027945 */ /* 0x000fe20003800200 */
[----:B--2---:R-:W-:-:S13]  /*0930*/  FSETP.GEU.AND P0, PT, R13, R20, PT ;  /* 0x000000140d00720b */ /* 0x004fda0003f0e000 */
[----:B------:R-:W-:Y:S01]  /*0940*/  @!P0 FADD R18, R13, -R20 ;  /* 0x800000140d128221 */ /* 0x000fe20000000000 */
[----:B------:R-:W-:-:S03]  /*0950*/  @!P0 MOV R13, R20 ;  /* 0x00000014000d8202 */ /* 0x000fc60000000f00 */
[-C--:B------:R-:W-:Y:S01]  /*0960*/  @!P0 FFMA.SAT R17, R18, R5.reuse, 0.5 ;  /* 0x3f00000012118423 */ /* 0x080fe20000002005 */
[C---:B---3--:R-:W-:Y:S01]  /*0970*/  FSETP.GEU.AND P1, PT, R13.reuse, R4, PT ;  /* 0x000000040d00720b */ /* 0x048fe20003f2e000 */
[----:B------:R-:W-:Y:S02]  /*0980*/  FADD R20, -R13, R20 ;  /* 0x000000140d147221 */ /* 0x000fe40000000100 */
[-C--:B------:R-:W-:Y:S02]  /*0990*/  @!P0 FFMA.RM R17, R17, R8.reuse, 12582913 ;  /* 0x4b40000111118423 */ /* 0x080fe40000004008 */
[----:B------:R-:W-:Y:S02]  /*09a0*/  FFMA.SAT R23, R20, R5, 0.5 ;  /* 0x3f00000014177423 */ /* 0x000fe40000002005 */
[C---:B------:R-:W-:Y:S01]  /*09b0*/  @!P0 FADD R19, R17.reuse, -12583039 ;  /* 0xcb40007f11138421 */ /* 0x040fe20000000000 */
[----:B------:R-:W-:Y:S01]  /*09c0*/  @!P0 SHF.L.U32 R17, R17, 0x17, RZ ;  /* 0x0000001711118819 */ /* 0x000fe200000006ff */
[----:B------:R-:W-:-:S02]  /*09d0*/  FFMA.RM R23, R23, R8, 12582913 ;  /* 0x4b40000117177423 */ /* 0x000fc40000004008 */
[C---:B------:R-:W-:Y:S02]  /*09e0*/  @!P0 FFMA R19, R18.reuse, 1.4426950216293334961, -R19 ;  /* 0x3fb8aa3b12138823 */ /* 0x040fe40000000813 */
[C---:B------:R-:W-:Y:S01]  /*09f0*/  FADD R11, R23.reuse, -12583039 ;  /* 0xcb40007f170b7421 */ /* 0x040fe20000000000 */
[----:B------:R-:W-:Y:S01]  /*0a00*/  SHF.L.U32 R23, R23, 0x17, RZ ;  /* 0x0000001717177819 */ /* 0x000fe200000006ff */
[----:B------:R-:W-:Y:S02]  /*0a10*/  @!P0 FFMA R19, R18, 1.925963033500011079e-08, R19 ;  /* 0x32a5706012138823 */ /* 0x000fe40000000013 */
[C---:B------:R-:W-:Y:S02]  /*0a20*/  FFMA R11, R20.reuse, 1.4426950216293334961, -R11 ;  /* 0x3fb8aa3b140b7823 */ /* 0x040fe4000000080b */
[----:B------:R-:W0:Y:S02]  /*0a30*/  @!P0 MUFU.EX2 R10, R19 ;  /* 0x00000013000a8308 */ /* 0x000e240000000800 */
[----:B------:R-:W-:-:S06]  /*0a40*/  FFMA R11, R20, 1.925963033500011079e-08, R11 ;  /* 0x32a57060140b7823 */ /* 0x000fcc000000000b */
[----:B------:R-:W1:Y:S01]  /*0a50*/  MUFU.EX2 R11, R11 ;  /* 0x0000000b000b7308 */ /* 0x000e620000000800 */
[----:B0-----:R-:W-:-:S04]  /*0a60*/  @!P0 FMUL R17, R17, R10 ;  /* 0x0000000a11118220 */ /* 0x001fc80000400000 */
[----:B------:R-:W-:-:S04]  /*0a70*/  @!P0 FMUL R0, R0, R17 ;  /* 0x0000001100008220 */ /* 0x000fc80000400000 */
[----:B-1----:R-:W-:Y:S01]  /*0a80*/  FFMA R0, R23, R11, R0 ;  /* 0x0000000b17007223 */ /* 0x002fe20000000000 */
[----:B------:R-:W-:Y:S06]  /*0a90*/  @P1 BRA `(.L_x_78) ;  /* 0x00000000002c1947 */ /* 0x000fec0003800000 */
[----:B------:R-:W-:-:S04]  /*0aa0*/  FADD R10, R13, -R4 ;  /* 0x800000040d0a7221 */ /* 0x000fc80000000000 */
[----:B------:R-:W-:-:S04]  /*0ab0*/  FFMA.SAT R11, R10, R5, 0.5 ;  /* 0x3f0000000a0b7423 */ /* 0x000fc80000002005 */
[----:B------:R-:W-:-:S04]  /*0ac0*/  FFMA.RM R11, R11, R8, 12582913 ;  /* 0x4b4000010b0b7423 */ /* 0x000fc80000004008 */
[C---:B------:R-:W-:Y:S01]  /*0ad0*/  FADD R13, R11.reuse, -12583039 ;  /* 0xcb40007f0b0d7421 */ /* 0x040fe20000000000 */
[----:B------:R-:W-:-:S03]  /*0ae0*/  SHF.L.U32 R11, R11, 0x17, RZ ;  /* 0x000000170b0b7819 */ /* 0x000fc600000006ff */
[----:B------:R-:W-:-:S04]  /*0af0*/  FFMA R13, R10, 1.4426950216293334961, -R13 ;  /* 0x3fb8aa3b0a0d7823 */ /* 0x000fc8000000080d */
[----:B------:R-:W-:Y:S01]  /*0b00*/  FFMA R10, R10, 1.925963033500011079e-08, R13 ;  /* 0x32a570600a0a7823 */ /* 0x000fe2000000000d */
[----:B------:R-:W-:-:S05]  /*0b10*/  MOV R13, R4 ;  /* 0x00000004000d7202 */ /* 0x000fca0000000f00 */
[----:B------:R-:W0:Y:S02]  /*0b20*/  MUFU.EX2 R10, R10 ;  /* 0x0000000a000a7308 */ /* 0x000e240000000800 */
[----:B0-----:R-:W-:-:S04]  /*0b30*/  FMUL R11, R11, R10 ;  /* 0x0000000a0b0b7220 */ /* 0x001fc80000400000 */
[----:B------:R-:W-:-:S07]  /*0b40*/  FMUL R0, R0, R11 ;  /* 0x0000000b00007220 */ /* 0x000fce0000400000 */
.L_x_78:
[----:B------:R-:W-:Y:S05]  /*0b50*/  BSYNC.RECONVERGENT B2 ;  /* 0x0000000000027941 */ /* 0x000fea0003800200 */
.L_x_77:
[----:B------:R-:W-:Y:S01]  /*0b60*/  FADD R4, -R13, R4 ;  /* 0x000000040d047221 */ /* 0x000fe20000000100 */
[----:B------:R-:W-:-:S03]  /*0b70*/  IADD3 R9, PT, PT, R9, 0x2, RZ ;  /* 0x0000000209097810 */ /* 0x000fc60007ffe0ff */
[----:B------:R-:W-:-:S04]  /*0b80*/  FFMA.SAT R5, R4, R5, 0.5 ;  /* 0x3f00000004057423 */ /* 0x000fc80000002005 */
[----:B------:R-:W-:-:S04]  /*0b90*/  FFMA.RM R5, R5, R8, 12582913 ;  /* 0x4b40000105057423 */ /* 0x000fc80000004008 */
[C---:B------:R-:W-:Y:S01]  /*0ba0*/  FADD R11, R5.reuse, -12583039 ;  /* 0xcb40007f050b7421 */ /* 0x040fe20000000000 */
[----:B------:R-:W-:-:S03]  /*0bb0*/  SHF.L.U32 R5, R5, 0x17, RZ ;  /* 0x0000001705057819 */ /* 0x000fc600000006ff */
[----:B------:R-:W-:-:S04]  /*0bc0*/  FFMA R11, R4, 1.4426950216293334961, -R11 ;  /* 0x3fb8aa3b040b7823 */ /* 0x000fc8000000080b */
[----:B------:R-:W-:-:S06]  /*0bd0*/  FFMA R11, R4, 1.925963033500011079e-08, R11 ;  /* 0x32a57060040b7823 */ /* 0x000fcc000000000b */
[----:B------:R-:W0:Y:S02]  /*0be0*/  MUFU.EX2 R11, R11 ;  /* 0x0000000b000b7308 */ /* 0x000e240000000800 */
[----:B0-----:R-:W-:-:S07]  /*0bf0*/  FFMA R0, R5, R11, R0 ;  /* 0x0000000b05007223 */ /* 0x001fce0000000000 */
.L_x_76:
[----:B------:R-:W0:Y:S02]  /*0c00*/  LDCU UR4, c[0x0][0x38c] ;  /* 0x00007180ff0477ac */ /* 0x000e240008000800 */
[----:B0-----:R-:W-:-:S09]  /*0c10*/  ULOP3.LUT UP0, URZ, UR4, 0x1, URZ, 0xc0, !UPT ;  /* 0x0000000104ff7892 */ /* 0x001fd2000f80c0ff */
[----:B------:R-:W-:Y:S05]  /*0c20*/  BRA.U !UP0, `(.L_x_75) ;  /* 0x0000000508687547 */ /* 0x000fea000b800000 */
[----:B------:R-:W-:-:S05]  /*0c30*/  IMAD.WIDE.U32 R4, R9, 0x4, R2 ;  /* 0x0000000409047825 */ /* 0x000fca00078e0002 */
[----:B------:R-:W2:Y:S01]  /*0c40*/  LDG.E R8, desc[UR6][R4.64] ;  /* 0x0000000604087981 */ /* 0x000ea2000c1e1900 */
[----:B------:R-:W-:Y:S01]  /*0c50*/  BSSY.RECONVERGENT B2, `(.L_x_79) ;  /* 0x0000011000027945 */ /* 0x000fe20003800200 */
[----:B------:R-:W-:Y:S01]  /*0c60*/  HFMA2 R11, -RZ, RZ, 0.96630859375, -0.0022525787353515625 ;  /* 0x3bbb989dff0b7431 */ /* 0x000fe200000001ff */
[----:B--2---:R-:W-:-:S13]  /*0c70*/  FSETP.GEU.AND P0, PT, R13, R8, PT ;  /* 0x000000080d00720b */ /* 0x004fda0003f0e000 */
[----:B------:R-:W-:Y:S05]  /*0c80*/  @P0 BRA `(.L_x_80) ;  /* 0x0000000000340947 */ /* 0x000fea0003800000 */
[----:B------:R-:W-:Y:S01]  /*0c90*/  MOV R5, 0x3bbb989d ;  /* 0x3bbb989d00057802 */ /* 0x000fe20000000f00 */
[----:B------:R-:W-:Y:S01]  /*0ca0*/  FADD R4, R13, -R8 ;  /* 0x800000080d047221 */ /* 0x000fe20000000000 */
[----:B------:R-:W-:Y:S02]  /*0cb0*/  MOV R10, 0x437c0000 ;  /* 0x437c0000000a7802 */ /* 0x000fe40000000f00 */
[----:B------:R-:W-:Y:S01]  /*0cc0*/  MOV R13, R8 ;  /* 0x00000008000d7202 */ /* 0x000fe20000000f00 */
[----:B------:R-:W-:-:S04]  /*0cd0*/  FFMA.SAT R5, R4, R5, 0.5 ;  /* 0x3f00000004057423 */ /* 0x000fc80000002005 */
[----:B------:R-:W-:-:S04]  /*0ce0*/  FFMA.RM R5, R5, R10, 12582913 ;  /* 0x4b40000105057423 */ /* 0x000fc8000000400a */
[C---:B------:R-:W-:Y:S01]  /*0cf0*/  FADD R9, R5.reuse, -12583039 ;  /* 0xcb40007f05097421 */ /* 0x040fe20000000000 */
[----:B------:R-:W-:-:S03]  /*0d00*/  SHF.L.U32 R5, R5, 0x17, RZ ;  /* 0x0000001705057819 */ /* 0x000fc600000006ff */
[----:B------:R-:W-:-:S04]  /*0d10*/  FFMA R9, R4, 1.4426950216293334961, -R9 ;  /* 0x3fb8aa3b04097823 */ /* 0x000fc80000000809 */
[----:B------:R-:W-:-:S04]  /*0d20*/  FFMA R9, R4, 1.925963033500011079e-08, R9 ;  /* 0x32a5706004097823 */ /* 0x000fc80000000009 */
[----:B------:R-:W0:Y:S02]  /*0d30*/  MUFU.EX2 R4, R9 ;  /* 0x0000000900047308 */ /* 0x000e240000000800 */
[----:B0-----:R-:W-:-:S04]  /*0d40*/  FMUL R5, R5, R4 ;  /* 0x0000000405057220 */ /* 0x001fc80000400000 */
[----:B------:R-:W-:-:S07]  /*0d50*/  FMUL R0, R0, R5 ;  /* 0x0000000500007220 */ /* 0x000fce0000400000 */
.L_x_80:
[----:B------:R-:W-:Y:S05]  /*0d60*/  BSYNC.RECONVERGENT B2 ;  /* 0x0000000000027941 */ /* 0x000fea0003800200 */
.L_x_79:
[----:B------:R-:W-:Y:S01]  /*0d70*/  FADD R4, -R13, R8 ;  /* 0x000000080d047221 */ /* 0x000fe20000000100 */
[----:B------:R-:W-:-:S03]  /*0d80*/  MOV R8, 0x437c0000 ;  /* 0x437c000000087802 */ /* 0x000fc60000000f00 */
[----:B------:R-:W-:-:S04]  /*0d90*/  FFMA.SAT R5, R4, R11, 0.5 ;  /* 0x3f00000004057423 */ /* 0x000fc8000000200b */
[----:B------:R-:W-:-:S04]  /*0da0*/  FFMA.RM R5, R5, R8, 12582913 ;  /* 0x4b40000105057423 */ /* 0x000fc80000004008 */
[C---:B------:R-:W-:Y:S01]  /*0db0*/  FADD R9, R5.reuse, -12583039 ;  /* 0xcb40007f05097421 */ /* 0x040fe20000000000 */
[----:B------:R-:W-:-:S03]  /*0dc0*/  SHF.L.U32 R5, R5, 0x17, RZ ;  /* 0x0000001705057819 */ /* 0x000fc600000006ff */
[----:B------:R-:W-:-:S04]  /*0dd0*/  FFMA R9, R4, 1.4426950216293334961, -R9 ;  /* 0x3fb8aa3b04097823 */ /* 0x000fc80000000809 */
[----:B------:R-:W-:-:S06]  /*0de0*/  FFMA R9, R4, 1.925963033500011079e-08, R9 ;  /* 0x32a5706004097823 */ /* 0x000fcc0000000009 */
[----:B------:R-:W0:Y:S02]  /*0df0*/  MUFU.EX2 R9, R9 ;  /* 0x0000000900097308 */ /* 0x000e240000000800 */
[----:B0-----:R-:W-:Y:S01]  /*0e00*/  FFMA R0, R5, R9, R0 ;  /* 0x0000000905007223 */ /* 0x001fe20000000000 */
[----:B------:R-:W-:Y:S06]  /*0e10*/  BRA `(.L_x_75) ;  /* 0x0000000000ec7947 */ /* 0x000fec0003800000 */
.L_x_69:
[----:B------:R-:W-:-:S06]  /*0e20*/  IMAD.WIDE.U32 R8, R15, 0x4, R2 ;  /* 0x000000040f087825 */ /* 0x000fcc00078e0002 */
[----:B------:R-:W2:Y:S01]  /*0e30*/  LDG.E.128 R8, desc[UR6][R8.64] ;  /* 0x0000000608087981 */ /* 0x000ea2000c1e1d00 */
[----:B------:R-:W-:Y:S01]  /*0e40*/  BSSY.RECONVERGENT B2, `(.L_x_81) ;  /* 0x0000013000027945 */ /* 0x000fe20003800200 */
[----:B--2---:R-:W-:-:S04]  /*0e50*/  FMNMX3 R4, R8, R9, R10, !PT ;  /* 0x0000000908047276 */ /* 0x004fc8000780000a */
[----:B------:R-:W-:Y:S01]  /*0e60*/  FMNMX R20, R11, R4, !PT ;  /* 0x000000040b147209 */ /* 0x000fe20007800000 */
[----:B------:R-:W-:-:S03]  /*0e70*/  HFMA2 R4, -RZ, RZ, 0.96630859375, -0.0022525787353515625 ;  /* 0x3bbb989dff047431 */ /* 0x000fc600000001ff */
[----:B------:R-:W-:-:S13]  /*0e80*/  FSETP.GT.AND P0, PT, R20, R13, PT ;  /* 0x0000000d1400720b */ /* 0x000fda0003f04000 */
[----:B------:R-:W-:Y:S05]  /*0e90*/  @!P0 BRA `(.L_x_82) ;  /* 0x0000000000348947 */ /* 0x000fea0003800000 */
[----:B------:R-:W-:Y:S01]  /*0ea0*/  MOV R18, 0x3bbb989d ;  /* 0x3bbb989d00127802 */ /* 0x000fe20000000f00 */
[----:B------:R-:W-:Y:S01]  /*0eb0*/  FADD R5, R13, -R20 ;  /* 0x800000140d057221 */ /* 0x000fe20000000000 */
        /* <DEDUP_REMOVED lines=8> */
[----:B0-----:R-:W-:Y:S01]  /*0f40*/  FMUL R5, R13, R18 ;  /* 0x000000120d057220 */ /* 0x001fe20000400000 */
[----:B------:R-:W-:-:S03]  /*0f50*/  MOV R13, R20 ;  /* 0x00000014000d7202 */ /* 0x000fc60000000f00 */
[----:B------:R-:W-:-:S07]  /*0f60*/  FMUL R0, R0, R5 ;  /* 0x0000000500007220 */ /* 0x000fce0000400000 */
.L_x_82:
[----:B------:R-:W-:Y:S05]  /*0f70*/  BSYNC.RECONVERGENT B2 ;  /* 0x0000000000027941 */ /* 0x000fea0003800200 */
.L_x_81:
[C---:B------:R-:W-:Y:S01]  /*0f80*/  FADD R23, -R13.reuse, R8 ;  /* 0x000000080d177221 */ /* 0x040fe20000000100 */
[----:B------:R-:W-:Y:S01]  /*0f90*/  MOV R5, 0x437c0000 ;  /* 0x437c000000057802 */ /* 0x000fe20000000f00 */
[C---:B------:R-:W-:Y:S01]  /*0fa0*/  FADD R19, -R13.reuse, R9 ;  /* 0x000000090d137221 */ /* 0x040fe20000000100 */
[----:B------:R-:W-:Y:S01]  /*0fb0*/  FADD R17, -R13, R10 ;  /* 0x0000000a0d117221 */ /* 0x000fe20000000100 */
[-C--:B------:R-:W-:Y:S01]  /*0fc0*/  FFMA.SAT R8, R23, R4.reuse, 0.5 ;  /* 0x3f00000017087423 */ /* 0x080fe20000002004 */
[----:B------:R-:W-:Y:S01]  /*0fd0*/  FADD R11, -R13, R11 ;  /* 0x0000000b0d0b7221 */ /* 0x000fe20000000100 */
[-C--:B------:R-:W-:Y:S01]  /*0fe0*/  FFMA.SAT R20, R19, R4.reuse, 0.5 ;  /* 0x3f00000013147423 */ /* 0x080fe20000002004 */
[-C--:B------:R-:W-:Y:S01]  /*0ff0*/  FFMA.SAT R10, R17, R4.reuse, 0.5 ;  /* 0x3f000000110a7423 */ /* 0x080fe20000002004 */
[-C--:B------:R-:W-:Y:S01]  /*1000*/  FFMA.RM R8, R8, R5.reuse, 12582913 ;  /* 0x4b40000108087423 */ /* 0x080fe20000004005 */
[----:B------:R-:W-:Y:S01]  /*1010*/  FFMA.SAT R22, R11, R4, 0.5 ;  /* 0x3f0000000b167423 */ /* 0x000fe20000002004 */
[-C--:B------:R-:W-:Y:S01]  /*1020*/  FFMA.RM R9, R20, R5.reuse, 12582913 ;  /* 0x4b40000114097423 */ /* 0x080fe20000004005 */
[-C--:B------:R-:W-:Y:S01]  /*1030*/  FFMA.RM R10, R10, R5.reuse, 12582913 ;  /* 0x4b4000010a0a7423 */ /* 0x080fe20000004005 */
[----:B------:R-:W-:Y:S01]  /*1040*/  FADD R18, R8, -12583039 ;  /* 0xcb40007f08127421 */ /* 0x000fe20000000000 */
[----:B------:R-:W-:Y:S01]  /*1050*/  FFMA.RM R5, R22, R5, 12582913 ;  /* 0x4b40000116057423 */ /* 0x000fe20000004005 */
[----:B------:R-:W-:-:S02]  /*1060*/  FADD R20, R9, -12583039 ;  /* 0xcb40007f09147421 */ /* 0x000fc40000000000 */
[----:B------:R-:W-:Y:S02]  /*1070*/  FFMA R18, R23, 1.4426950216293334961, -R18 ;  /* 0x3fb8aa3b17127823 */ /* 0x000fe40000000812 */
[----:B------:R-:W-:Y:S02]  /*1080*/  FFMA R20, R19, 1.4426950216293334961, -R20 ;  /* 0x3fb8aa3b13147823 */ /* 0x000fe40000000814 */
[----:B------:R-:W-:Y:S01]  /*1090*/  FFMA R23, R23, 1.925963033500011079e-08, R18 ;  /* 0x32a5706017177823 */ /* 0x000fe20000000012 */
[----:B------:R-:W-:Y:S01]  /*10a0*/  FADD R18, R10, -12583039 ;  /* 0xcb40007f0a127421 */ /* 0x000fe20000000000 */
[----:B------:R-:W-:Y:S01]  /*10b0*/  FFMA R4, R19, 1.925963033500011079e-08, R20 ;  /* 0x32a5706013047823 */ /* 0x000fe20000000014 */
[C---:B------:R-:W-:Y:S01]  /*10c0*/  FADD R20, R5.reuse, -12583039 ;  /* 0xcb40007f05147421 */ /* 0x040fe20000000000 */
[----:B------:R-:W-:Y:S01]  /*10d0*/  SHF.L.U32 R5, R5, 0x17, RZ ;  /* 0x0000001705057819 */ /* 0x000fe200000006ff */
[----:B------:R-:W-:Y:S01]  /*10e0*/  FFMA R18, R17, 1.4426950216293334961, -R18 ;  /* 0x3fb8aa3b11127823 */ /* 0x000fe20000000812 */
[----:B------:R-:W0:Y:S01]  /*10f0*/  MUFU.EX2 R23, R23 ;  /* 0x0000001700177308 */ /* 0x000e220000000800 */
[----:B------:R-:W-:-:S02]  /*1100*/  FFMA R20, R11, 1.4426950216293334961, -R20 ;  /* 0x3fb8aa3b0b147823 */ /* 0x000fc40000000814 */
[----:B------:R-:W-:Y:S02]  /*1110*/  FFMA R18, R17, 1.925963033500011079e-08, R18 ;  /* 0x32a5706011127823 */ /* 0x000fe40000000012 */
[----:B------:R-:W-:Y:S01]  /*1120*/  FFMA R20, R11, 1.925963033500011079e-08, R20 ;  /* 0x32a570600b147823 */ /* 0x000fe20000000014 */
[----:B------:R-:W-:Y:S02]  /*1130*/  SHF.L.U32 R11, R8, 0x17, RZ ;  /* 0x00000017080b7819 */ /* 0x000fe400000006ff */
[----:B------:R-:W1:Y:S01]  /*1140*/  MUFU.EX2 R4, R4 ;  /* 0x0000000400047308 */ /* 0x000e620000000800 */
[----:B------:R-:W-:Y:S02]  /*1150*/  SHF.L.U32 R8, R9, 0x17, RZ ;  /* 0x0000001709087819 */ /* 0x000fe400000006ff */
[----:B------:R-:W-:-:S05]  /*1160*/  SHF.L.U32 R9, R10, 0x17, RZ ;  /* 0x000000170a097819 */ /* 0x000fca00000006ff */
[----:B------:R-:W2:Y:S01]  /*1170*/  MUFU.EX2 R18, R18 ;  /* 0x0000001200127308 */ /* 0x000ea20000000800 */
[----:B0-----:R-:W-:-:S07]  /*1180*/  FFMA R11, R11, R23, R0 ;  /* 0x000000170b0b7223 */ /* 0x001fce0000000000 */
[----:B------:R-:W0:Y:S01]  /*1190*/  MUFU.EX2 R20, R20 ;  /* 0x0000001400147308 */ /* 0x000e220000000800 */
[----:B-1----:R-:W-:-:S04]  /*11a0*/  FFMA R4, R8, R4, R11 ;  /* 0x0000000408047223 */ /* 0x002fc8000000000b */
[----:B--2---:R-:W-:-:S04]  /*11b0*/  FFMA R4, R9, R18, R4 ;  /* 0x0000001209047223 */ /* 0x004fc80000000004 */
[----:B0-----:R-:W-:-:S07]  /*11c0*/  FFMA R0, R5, R20, R4 ;  /* 0x0000001405007223 */ /* 0x001fce0000000004 */
.L_x_75:
[----:B------:R-:W-:Y:S05]  /*11d0*/  BSYNC.RECONVERGENT B1 ;  /* 0x0000000000017941 */ /* 0x000fea0003800200 */
.L_x_68:
[----:B------:R-:W0:Y:S01]  /*11e0*/  LDCU UR4, c[0x0][0x38c] ;  /* 0x00007180ff0477ac */ /* 0x000e220008000800 */
[----:B------:R-:W-:Y:S02]  /*11f0*/  IADD3 R15, PT, PT, R15, 0x400, RZ ;  /* 0x000004000f0f7810 */ /* 0x000fe40007ffe0ff */
[----:B------:R-:W-:Y:S02]  /*1200*/  IADD3 R14, PT, PT, R14, 0x1, RZ ;  /* 0x000000010e0e7810 */ /* 0x000fe40007ffe0ff */
[----:B0-----:R-:W-:-:S04]  /*1210*/  MOV R8, UR4 ;  /* 0x0000000400087c02 */ /* 0x001fc80008000f00 */
[----:B------:R-:W-:-:S13]  /*1220*/  ISETP.GE.AND P0, PT, R15, R8, PT ;  /* 0x000000080f00720c */ /* 0x000fda0003f06270 */
[----:B------:R-:W-:Y:S05]  /*1230*/  @!P0 BRA `(.L_x_83) ;  /* 0xffffffec00d08947 */ /* 0x000fea000383ffff */
.L_x_67:
[----:B------:R-:W-:Y:S05]  /*1240*/  BSYNC.RECONVERGENT B0 ;  /* 0x0000000000007941 */ /* 0x000fea0003800200 */
.L_x_66:
[----:B------:R-:W0:Y:S01]  /*1250*/  S2UR UR5, SR_CgaCtaId ;  /* 0x00000000000579c3 */ /* 0x000e220000008800 */
[----:B------:R-:W-:Y:S01]  /*1260*/  UMOV UR4, 0x400 ;  /* 0x0000040000047882 */ /* 0x000fe20000000000 */
[C---:B------:R-:W-:Y:S02]  /*1270*/  ISETP.GT.U32.AND P1, PT, R21.reuse, 0x7f, PT ;  /* 0x0000007f1500780c */ /* 0x040fe40003f24070 */
[C---:B------:R-:W-:Y:S02]  /*1280*/  ISETP.GT.U32.AND P0, PT, R21.reuse, 0x3f, PT ;  /* 0x0000003f1500780c */ /* 0x040fe40003f04070 */
[C---:B------:R-:W-:Y:S02]  /*1290*/  ISETP.GT.U32.AND P2, PT, R21.reuse, 0xf, PT ;  /* 0x0000000f1500780c */ /* 0x040fe40003f44070 */
[C---:B------:R-:W-:Y:S02]  /*12a0*/  ISETP.GT.U32.AND P3, PT, R21.reuse, 0x7, PT ;  /* 0x000000071500780c */ /* 0x040fe40003f64070 */
[----:B------:R-:W-:-:S02]  /*12b0*/  ISETP.GT.U32.AND P4, PT, R21, 0x3, PT ;  /* 0x000000031500780c */ /* 0x000fc40003f84070 */
[C---:B------:R-:W-:Y:S02]  /*12c0*/  ISETP.GT.U32.AND P5, PT, R21.reuse, 0x1, PT ;  /* 0x000000011500780c */ /* 0x040fe40003fa4070 */
[----:B------:R-:W-:Y:S02]  /*12d0*/  ISETP.NE.AND P6, PT, R21, RZ, PT ;  /* 0x000000ff1500720c */ /* 0x000fe40003fc5270 */
[----:B------:R-:W-:Y:S02]  /*12e0*/  MOV R14, 0x437c0000 ;  /* 0x437c0000000e7802 */ /* 0x000fe40000000f00 */
[----:B------:R-:W-:Y:S01]  /*12f0*/  P2R R10, PR, RZ, 0x1 ;  /* 0x00000001ff0a7803 */ /* 0x000fe20000000000 */
[----:B0-----:R-:W-:-:S06]  /*1300*/  ULEA UR4, UR5, UR4, 0x18 ;  /* 0x0000000405047291 */ /* 0x001fcc000f8ec0ff */
[----:B------:R-:W-:-:S05]  /*1310*/  LEA R2, R21, UR4, 0x2 ;  /* 0x0000000415027c11 */ /* 0x000fca000f8e10ff */
        /* <DEDUP_REMOVED lines=40> */
[----:B------:R-:W0:Y:S02]  /*15a0*/  @!P6 LDS R5, [UR4+0x4] ;  /* 0x00000404ff05e984 */ /* 0x000e240008000800 */
[----:B0-----:R-:W-:Y:S01]  /*15b0*/  @!P6 FMNMX R5, R4, R5, !PT ;  /* 0x000000050405e209 */ /* 0x001fe20007800000 */
[----:B------:R-:W-:-:S04]  /*15c0*/  HFMA2 R4, -RZ, RZ, 0.96630859375, -0.0022525787353515625 ;  /* 0x3bbb989dff047431 */ /* 0x000fc800000001ff */
[----:B------:R-:W-:Y:S01]  /*15d0*/  @!P6 STS [R2], R5 ;  /* 0x000000050200e388 */ /* 0x000fe20000000800 */
[----:B------:R-:W-:Y:S06]  /*15e0*/  BAR.SYNC.DEFER_BLOCKING 0x0 ;  /* 0x0000000000007b1d */ /* 0x000fec0000010000 */
[----:B------:R-:W0:Y:S02]  /*15f0*/  LDS R6, [UR4] ;  /* 0x00000004ff067984 */ /* 0x000e240008000800 */
        /* <DEDUP_REMOVED lines=9> */
[----:B------:R-:W-:Y:S01]  /*1690*/  FMUL R3, R3, R0 ;  /* 0x0000000003037220 */ /* 0x000fe20000400000 */
[----:B------:R-:W-:Y:S06]  /*16a0*/  BAR.SYNC.DEFER_BLOCKING 0x0 ;  /* 0x0000000000007b1d */ /* 0x000fec0000010000 */
[----:B------:R-:W-:Y:S02]  /*16b0*/  STS [R2], R3 ;  /* 0x0000000302007388 */ /* 0x000fe40000000800 */
        /* <DEDUP_REMOVED lines=12> */
[----:B------:R-:W-:-:S05]  /*1780*/  ISETP.GE.AND P0, PT, R7, R8, PT ;  /* 0x000000080700720c */ /* 0x000fca0003f06270 */
        /* <DEDUP_REMOVED lines=25> */
[----:B------:R-:W-:Y:S04]  /*1920*/  @!P6 LDS R0, [UR4+0x4] ;  /* 0x00000404ff00e984 */ /* 0x000fe80008000800 */
[----:B------:R-:W0:Y:S02]  /*1930*/  @!P6 LDS R9, [R2] ;  /* 0x000000000209e984 */ /* 0x000e240000000800 */
[----:B0-----:R-:W-:-:S05]  /*1940*/  @!P6 FADD R9, R0, R9 ;  /* 0x000000090009e221 */ /* 0x001fca0000000000 */
[----:B------:R0:W-:Y:S01]  /*1950*/  @!P6 STS [R2], R9 ;  /* 0x000000090200e388 */ /* 0x0001e20000000800 */
[----:B------:R-:W-:Y:S06]  /*1960*/  BAR.SYNC.DEFER_BLOCKING 0x0 ;  /* 0x0000000000007b1d */ /* 0x000fec0000010000 */
[----:B------:R-:W-:Y:S05]  /*1970*/  @P0 EXIT ;  /* 0x000000000000094d */ /* 0x000fea0003800000 */
[----:B------:R-:W1:Y:S01]  /*1980*/  LDS R5, [UR4] ;  /* 0x00000004ff057984 */ /* 0x000e620008000800 */
[----:B0-----:R-:W0:Y:S01]  /*1990*/  LDC.64 R2, c[0x0][0x380] ;  /* 0x0000e000ff027b82 */ /* 0x001e220000000a00 */
[----:B------:R-:W-:Y:S01]  /*19a0*/  LOP3.LUT R4, R8, 0x3, RZ, 0xc0, !PT ;  /* 0x0000000308047812 */ /* 0x000fe200078ec0ff */
[----:B------:R-:W2:Y:S01]  /*19b0*/  LDCU UR5, c[0x0][0x38c] ;  /* 0x00007180ff0577ac */ /* 0x000ea20008000800 */
[----:B0-----:R-:W-:Y:S01]  /*19c0*/  IMAD.WIDE R12, R12, 0x4, R2 ;  /* 0x000000040c0c7825 */ /* 0x001fe200078e0202 */
[----:B------:R-:W-:Y:S02]  /*19d0*/  IADD3 R3, PT, PT, R7, -R8, RZ ;  /* 0x8000000807037210 */ /* 0x000fe40007ffe0ff */
[----:B------:R-:W-:Y:S02]  /*19e0*/  MOV R2, RZ ;  /* 0x000000ff00027202 */ /* 0x000fe40000000f00 */
[----:B------:R-:W-:-:S04]  /*19f0*/  IADD3 R14, P0, PT, R12, 0x8, RZ ;  /* 0x000000080c0e7810 */ /* 0x000fc80007f1e0ff */
[----:B-12---:R-:W-:-:S09]  /*1a00*/  IADD3.X R15, PT, PT, RZ, R13, RZ, P0, !PT ;  /* 0x0000000dff0f7210 */ /* 0x006fd200007fe4ff */
.L_x_114:
[----:B0-----:R-:W0:Y:S01]  /*1a10*/  LDCU UR4, c[0x0][0x38c] ;  /* 0x00007180ff0477ac */ /* 0x001e220008000800 */
[----:B---3--:R-:W-:Y:S01]  /*1a20*/  IADD3 R8, PT, PT, R7, 0x3, RZ ;  /* 0x0000000307087810 */ /* 0x008fe20007ffe0ff */
[----:B------:R-:W-:Y:S03]  /*1a30*/  BSSY.RECONVERGENT B0, `(.L_x_84) ;  /* 0x000013f000007945 */ /* 0x000fe60003800200 */
[----:B0-----:R-:W-:-:S13]  /*1a40*/  ISETP.GE.AND P0, PT, R8, UR4, PT ;  /* 0x0000000408007c0c */ /* 0x001fda000bf06270 */
[----:B-12---:R-:W-:Y:S05]  /*1a50*/  @!P0 BRA `(.L_x_85) ;  /* 0x0000000c00548947 */ /* 0x006fea0003800000 */
[----:B------:R-:W-:Y:S01]  /*1a60*/  ISETP.NE.AND P0, PT, R4, RZ, PT ;  /* 0x000000ff0400720c */ /* 0x000fe20003f05270 */
[----:B------:R-:W-:Y:S01]  /*1a70*/  BSSY.RECONVERGENT B3, `(.L_x_86) ;  /* 0x000005b000037945 */ /* 0x000fe20003800200 */
[----:B------:R-:W-:-:S11]  /*1a80*/  MOV R9, R7 ;  /* 0x0000000700097202 */ /* 0x000fd60000000f00 */
[----:B------:R-:W-:Y:S05]  /*1a90*/  @!P0 BRA `(.L_x_87) ;  /* 0x0000000400608947 */ /* 0x000fea0003800000 */
[----:B------:R-:W-:-:S05]  /*1aa0*/  IMAD.WIDE.U32 R10, R7, 0x4, R12 ;  /* 0x00000004070a7825 */ /* 0x000fca00078e000c */
[----:B------:R-:W2:Y:S01]  /*1ab0*/  LDG.E R9, desc[UR6][R10.64] ;  /* 0x000000060a097981 */ /* 0x000ea2000c1e1900 */
[----:B------:R-:W-:Y:S01]  /*1ac0*/  HFMA2 R0, -RZ, RZ, 0.96630859375, -0.0022525787353515625 ;  /* 0x3bbb989dff007431 */ /* 0x000fe200000001ff */
[----:B------:R-:W-:Y:S01]  /*1ad0*/  MOV R17, 0x437c0000 ;  /* 0x437c000000117802 */ /* 0x000fe20000000f00 */
[----:B------:R-:W0:Y:S01]  /*1ae0*/  MUFU.RCP R18, R5 ;  /* 0x0000000500127308 */ /* 0x000e220000001000 */
[----:B------:R-:W-:Y:S01]  /*1af0*/  BSSY.RECONVERGENT B4, `(.L_x_88) ;  /* 0x0000015000047945 */ /* 0x000fe20003800200 */
[----:B------:R-:W-:Y:S01]  /*1b00*/  ISETP.NE.AND P2, PT, R4, 0x1, PT ;  /* 0x000000010400780c */ /* 0x000fe20003f45270 */
[----:B--2---:R-:W-:-:S04]  /*1b10*/  FADD R9, -R6, R9 ;  /* 0x0000000906097221 */ /* 0x004fc80000000100 */
[----:B------:R-:W-:-:S04]  /*1b20*/  FFMA.SAT R0, R9, R0, 0.5 ;  /* 0x3f00000009007423 */ /* 0x000fc80000002000 */
[----:B------:R-:W-:Y:S01]  /*1b30*/  FFMA.RM R0, R0, R17, 12582913 ;  /* 0x4b40000100007423 */ /* 0x000fe20000004011 */
[----:B0-----:R-:W-:-:S03]  /*1b40*/  FFMA R17, -R5, R18, 1 ;  /* 0x3f80000005117423 */ /* 0x001fc60000000112 */
[C---:B------:R-:W-:Y:S01]  /*1b50*/  FADD R16, R0.reuse, -12583039 ;  /* 0xcb40007f00107421 */ /* 0x040fe20000000000 */
[----:B------:R-:W-:Y:S01]  /*1b60*/  SHF.L.U32 R0, R0, 0x17, RZ ;  /* 0x0000001700007819 */ /* 0x000fe200000006ff */
[----:B------:R-:W-:Y:S02]  /*1b70*/  FFMA R17, R18, R17, R18 ;  /* 0x0000001112117223 */ /* 0x000fe40000000012 */
        /* <DEDUP_REMOVED lines=9> */
[----:B------:R-:W-:-:S07]  /*1c10*/  MOV R18, 0x1c30 ;  /* 0x00001c3000127802 */ /* 0x000fce0000000f00 */
[----:B------:R-:W-:Y:S05]  /*1c20*/  CALL.REL.NOINC `($__internal_1_$__cuda_sm3x_div_rn_noftz_f32_slowpath) ;  /* 0x0000001000987944 */ /* 0x000fea0003c00000 */
[----:B------:R-:W-:-:S07]  /*1c30*/  MOV R17, R0 ;  /* 0x0000000000117202 */ /* 0x000fce0000000f00 */
.L_x_89:
[----:B------:R-:W-:Y:S05]  /*1c40*/  BSYNC.RECONVERGENT B4 ;  /* 0x0000000000047941 */ /* 0x000fea0003800200 */
.L_x_88:
[----:B------:R0:W-:Y:S01]  /*1c50*/  STG.E desc[UR6][R10.64], R17 ;  /* 0x000000110a007986 */ /* 0x0001e2000c101906 */
[----:B------:R-:W-:Y:S01]  /*1c60*/  IADD3 R9, PT, PT, R7, 0x1, RZ ;  /* 0x0000000107097810 */ /* 0x000fe20007ffe0ff */
[----:B------:R-:W-:Y:S06]  /*1c70*/  @!P2 BRA `(.L_x_87) ;  /* 0x0000000000e8a947 */ /* 0x000fec0003800000 */
[----:B------:R-:W2:Y:S01]  /*1c80*/  LDG.E R9, desc[UR6][R10.64+0x4] ;  /* 0x000004060a097981 */ /* 0x000ea2000c1e1900 */
[----:B------:R-:W-:Y:S01]  /*1c90*/  HFMA2 R0, -RZ, RZ, 0.96630859375, -0.0022525787353515625 ;  /* 0x3bbb989dff007431 */ /* 0x000fe200000001ff */
[----:B0-----:R-:W-:Y:S01]  /*1ca0*/  MOV R17, 0x437c0000 ;  /* 0x437c000000117802 */ /* 0x001fe20000000f00 */
        /* <DEDUP_REMOVED lines=8> */
[----:B------:R-:W-:-:S03]  /*1d30*/  SHF.L.U32 R0, R0, 0x17, RZ ;  /* 0x0000001700007819 */ /* 0x000fc600000006ff */
        /* <DEDUP_REMOVED lines=11> */
[----:B------:R-:W-:-:S07]  /*1df0*/  MOV R18, 0x1e10 ;  /* 0x00001e1000127802 */ /* 0x000fce0000000f00 */
[----:B------:R-:W-:Y:S05]  /*1e00*/  CALL.REL.NOINC `($__internal_1_$__cuda_sm3x_div_rn_noftz_f32_slowpath) ;  /* 0x0000001000207944 */ /* 0x000fea0003c00000 */
[----:B------:R-:W-:-:S07]  /*1e10*/  MOV R17, R0 ;  /* 0x0000000000117202 */ /* 0x000fce0000000f00 */
.L_x_91:
[----:B------:R-:W-:Y:S05]  /*1e20*/  BSYNC.RECONVERGENT B4 ;  /* 0x0000000000047941 */ /* 0x000fea0003800200 */
.L_x_90:
[----:B------:R1:W-:Y:S01]  /*1e30*/  STG.E desc[UR6][R10.64+0x4], R17 ;  /* 0x000004110a007986 */ /* 0x0003e2000c101906 */
[----:B------:R-:W-:Y:S01]  /*1e40*/  IADD3 R9, PT, PT, R7, 0x2, RZ ;  /* 0x0000000207097810 */ /* 0x000fe20007ffe0ff */
[----:B------:R-:W-:Y:S06]  /*1e50*/  @!P2 BRA `(.L_x_87) ;  /* 0x000000000070a947 */ /* 0x000fec0003800000 */
[----:B------:R-:W2:Y:S01]  /*1e60*/  LDG.E R9, desc[UR6][R10.64+0x8] ;  /* 0x000008060a097981 */ /* 0x000ea2000c1e1900 */
[----:B------:R-:W-:Y:S01]  /*1e70*/  HFMA2 R0, -RZ, RZ, 0.96630859375, -0.0022525787353515625 ;  /* 0x3bbb989dff007431 */ /* 0x000fe200000001ff */
[----:B-1----:R-:W-:Y:S01]  /*1e80*/  MOV R17, 0x437c0000 ;  /* 0x437c000000117802 */ /* 0x002fe20000000f00 */
[----:B------:R-:W0:Y:S01]  /*1e90*/  MUFU.RCP R18, R5 ;  /* 0x0000000500127308 */ /* 0x000e220000001000 */
[----:B------:R-:W-:Y:S01]  /*1ea0*/  BSSY.RECONVERGENT B4, `(.L_x_92) ;  /* 0x0000015000047945 */ /* 0x000fe20003800200 */
        /* <DEDUP_REMOVED lines=20> */
.L_x_93:
[----:B------:R-:W-:Y:S05]  /*1ff0*/  BSYNC.RECONVERGENT B4 ;  /* 0x0000000000047941 */ /* 0x000fea0003800200 */
.L_x_92:
[----:B------:R2:W-:Y:S01]  /*2000*/  STG.E desc[UR6][R10.64+0x8], R17 ;  /* 0x000008110a007986 */ /* 0x0005e2000c101906 */
[----:B------:R-:W-:-:S07]  /*2010*/  MOV R9, R8 ;  /* 0x0000000800097202 */ /* 0x000fce0000000f00 */
.L_x_87:
[----:B------:R-:W-:Y:S05]  /*2020*/  BSYNC.RECONVERGENT B3 ;  /* 0x0000000000037941 */ /* 0x000fea0003800200 */
.L_x_86:
[----:B------:R-:W-:Y:S01]  /*2030*/  LEA R0, R2, R3, 0xa ;  /* 0x0000000302007211 */ /* 0x000fe200078e50ff */
[----:B------:R-:W-:Y:S03]  /*2040*/  BSSY.RECONVERGENT B3, `(.L_x_94) ;  /* 0x0000075000037945 */ /* 0x000fe60003800200 */
[----:B------:R-:W-:-:S13]  /*2050*/  ISETP.GT.U32.AND P0, PT, R0, -0x4, PT ;  /* 0xfffffffc0000780c */ /* 0x000fda0003f04070 */
[----:B------:R-:W-:Y:S05]  /*2060*/  @P0 BRA `(.L_x_95) ;  /* 0x0000000400c80947 */ /* 0x000fea0003800000 */
[----:B012---:R-:W-:-:S07]  /*2070*/  IMAD.WIDE.U32 R10, R9, 0x4, R14 ;  /* 0x00000004090a7825 */ /* 0x007fce00078e000e */
.L_x_104:
[----:B------:R-:W2:Y:S01]  /*2080*/  LDG.E R17, desc[UR6][R10.64+-0x8] ;  /* 0xfffff8060a117981 */ /* 0x000ea2000c1e1900 */
[----:B------:R-:W-:Y:S01]  /*2090*/  HFMA2 R0, -RZ, RZ, 0.96630859375, -0.0022525787353515625 ;  /* 0x3bbb989dff007431 */ /* 0x000fe200000001ff */
[----:B------:R-:W-:Y:S01]  /*20a0*/  MOV R19, 0x437c0000 ;  /* 0x437c000000137802 */ /* 0x000fe20000000f00 */
[----:B------:R-:W0:Y:S01]  /*20b0*/  MUFU.RCP R16, R5 ;  /* 0x0000000500107308 */ /* 0x000e220000001000 */
[----:B------:R-:W-:Y:S01]  /*20c0*/  IADD3 R9, PT, PT, R9, 0x4, RZ ;  /* 0x0000000409097810 */ /* 0x000fe20007ffe0ff */
[----:B------:R-:W-:Y:S03]  /*20d0*/  BSSY.RECONVERGENT B4, `(.L_x_96) ;  /* 0x0000016000047945 */ /* 0x000fe60003800200 */
[----:B------:R-:W-:Y:S01]  /*20e0*/  ISETP.GE.AND P2, PT, R9, UR5, PT ;  /* 0x0000000509007c0c */ /* 0x000fe2000bf46270 */
        /* <DEDUP_REMOVED lines=20> */
.L_x_97:
[----:B------:R-:W-:Y:S05]  /*2230*/  BSYNC.RECONVERGENT B4 ;  /* 0x0000000000047941 */ /* 0x000fea0003800200 */
.L_x_96:
[----:B------:R-:W2:Y:S01]  /*2240*/  LDG.E R19, desc[UR6][R10.64+-0x4] ;  /* 0xfffffc060a137981 */ /* 0x000ea2000c1e1900 */
[----:B------:R-:W-:Y:S01]  /*2250*/  HFMA2 R0, -RZ, RZ, 0.96630859375, -0.0022525787353515625 ;  /* 0x3bbb989dff007431 */ /* 0x000fe200000001ff */
[----:B------:R-:W-:Y:S01]  /*2260*/  MOV R21, 0x437c0000 ;  /* 0x437c000000157802 */ /* 0x000fe20000000f00 */
[----:B------:R-:W0:Y:S01]  /*2270*/  MUFU.RCP R16, R5 ;  /* 0x0000000500107308 */ /* 0x000e220000001000 */
[----:B------:R1:W-:Y:S01]  /*2280*/  STG.E desc[UR6][R10.64+-0x8], R17 ;  /* 0xfffff8110a007986 */ /* 0x0003e2000c101906 */
        /* <DEDUP_REMOVED lines=16> */
[----:B01----:R-:W-:Y:S06]  /*2390*/  @!P0 BRA `(.L_x_99) ;  /* 0x0000000000108947 */ /* 0x003fec0003800000 */
[----:B------:R-:W-:Y:S02]  /*23a0*/  MOV R0, R18 ;  /* 0x0000001200007202 */ /* 0x000fe40000000f00 */
[----:B------:R-:W-:-:S07]  /*23b0*/  MOV R18, 0x23d0 ;  /* 0x000023d000127802 */ /* 0x000fce0000000f00 */
[----:B------:R-:W-:Y:S05]  /*23c0*/  CALL.REL.NOINC `($__internal_1_$__cuda_sm3x_div_rn_noftz_f32_slowpath) ;  /* 0x0000000800b07944 */ /* 0x000fea0003c00000 */
[----:B------:R-:W-:-:S07]  /*23d0*/  MOV R19, R0 ;  /* 0x0000000000137202 */ /* 0x000fce0000000f00 */
.L_x_99:
[----:B------:R-:W-:Y:S05]  /*23e0*/  BSYNC.RECONVERGENT B4 ;  /* 0x0000000000047941 */ /* 0x000fea0003800200 */
.L_x_98:
        /* <DEDUP_REMOVED lines=26> */
.L_x_101:
[----:B------:R-:W-:Y:S05]  /*2590*/  BSYNC.RECONVERGENT B4 ;  /* 0x0000000000047941 */ /* 0x000fea0003800200 */
.L_x_100:
        /* <DEDUP_REMOVED lines=26> */
.L_x_103:
[----:B------:R-:W-:Y:S05]  /*2740*/  BSYNC.RECONVERGENT B4 ;  /* 0x0000000000047941 */ /* 0x000fea0003800200 */
.L_x_102:
[----:B------:R0:W-:Y:S02]  /*2750*/  STG.E desc[UR6][R10.64+0x4], R19 ;  /* 0x000004130a007986 */ /* 0x0001e4000c101906 */
[----:B0-----:R-:W-:-:S04]  /*2760*/  IADD3 R10, P0, PT, R10, 0x10, RZ ;  /* 0x000000100a0a7810 */ /* 0x001fc80007f1e0ff */
[----:B------:R-:W-:Y:S01]  /*2770*/  IADD3.X R11, PT, PT, RZ, R11, RZ, P0, !PT ;  /* 0x0000000bff0b7210 */ /* 0x000fe200007fe4ff */
[----:B------:R-:W-:Y:S08]  /*2780*/  @!P2 BRA `(.L_x_104) ;  /* 0xfffffff8003ca947 */ /* 0x000ff0000383ffff */
.L_x_95:
[----:B------:R-:W-:Y:S05]  /*2790*/  BSYNC.RECONVERGENT B3 ;  /* 0x0000000000037941 */ /* 0x000fea0003800200 */
.L_x_94:
[----:B------:R-:W-:Y:S05]  /*27a0*/  BRA `(.L_x_105) ;  /* 0x00000004009c7947 */ /* 0x000fea0003800000 */
.L_x_85:
[----:B------:R-:W-:-:S05]  /*27b0*/  IMAD.WIDE.U32 R16, R7, 0x4, R12 ;  /* 0x0000000407107825 */ /* 0x000fca00078e000c */
[----:B------:R-:W2:Y:S01]  /*27c0*/  LDG.E.128 R8, desc[UR6][R16.64] ;  /* 0x0000000610087981 */ /* 0x000ea2000c1e1d00 */
[----:B------:R-:W-:Y:S01]  /*27d0*/  HFMA2 R19, -RZ, RZ, 0.96630859375, -0.0022525787353515625 ;  /* 0x3bbb989dff137431 */ /* 0x000fe200000001ff */
[----:B------:R-:W-:Y:S01]  /*27e0*/  MOV R21, 0x437c0000 ;  /* 0x437c000000157802 */ /* 0x000fe20000000f00 */
        /* <DEDUP_REMOVED lines=9> */
[----:B------:R-:W-:Y:S01]  /*2880*/  FFMA R19, R8, 1.925963033500011079e-08, R19 ;  /* 0x32a5706008137823 */ /* 0x000fe20000000013 */
[----:B------:R-:W-:-:S05]  /*2890*/  FFMA R8, R20, R21, R20 ;  /* 0x0000001514087223 */ /* 0x000fca0000000014 */
        /* <DEDUP_REMOVED lines=11> */
.L_x_107:
[----:B------:R-:W-:Y:S05]  /*2950*/  BSYNC.RECONVERGENT B3 ;  /* 0x0000000000037941 */ /* 0x000fea0003800200 */
.L_x_106:
[----:B------:R-:W-:Y:S02]  /*2960*/  HFMA2 R0, -RZ, RZ, 0.96630859375, -0.0022525787353515625 ;  /* 0x3bbb989dff007431 */ /* 0x000fe400000001ff */
[----:B------:R-:W-:Y:S01]  /*2970*/  FADD R9, -R6, R9 ;  /* 0x0000000906097221 */ /* 0x000fe20000000100 */
[----:B------:R-:W-:Y:S01]  /*2980*/  MOV R19, 0x437c0000 ;  /* 0x437c000000137802 */ /* 0x000fe20000000f00 */
[----:B------:R-:W0:Y:S01]  /*2990*/  MUFU.RCP R22, R5 ;  /* 0x0000000500167308 */ /* 0x000e220000001000 */
[----:B------:R-:W-:Y:S01]  /*29a0*/  BSSY.RECONVERGENT B3, `(.L_x_108) ;  /* 0x0000014000037945 */ /* 0x000fe20003800200 */
[----:B------:R-:W-:-:S04]  /*29b0*/  FFMA.SAT R0, R9, R0, 0.5 ;  /* 0x3f00000009007423 */ /* 0x000fc80000002000 */
[----:B------:R-:W-:-:S04]  /*29c0*/  FFMA.RM R0, R0, R19, 12582913 ;  /* 0x4b40000100007423 */ /* 0x000fc80000004013 */
[C---:B------:R-:W-:Y:S01]  /*29d0*/  FADD R18, R0.reuse, -12583039 ;  /* 0xcb40007f00127421 */ /* 0x040fe20000000000 */
[----:B------:R-:W-:Y:S01]  /*29e0*/  SHF.L.U32 R0, R0, 0x17, RZ ;  /* 0x0000001700007819 */ /* 0x000fe200000006ff */
[----:B0-----:R-:W-:Y:S02]  /*29f0*/  FFMA R19, -R5, R22, 1 ;  /* 0x3f80000005137423 */ /* 0x001fe40000000116 */
        /* <DEDUP_REMOVED lines=14> */
.L_x_109:
[----:B------:R-:W-:Y:S05]  /*2ae0*/  BSYNC.RECONVERGENT B3 ;  /* 0x0000000000037941 */ /* 0x000fea0003800200 */
.L_x_108:
        /* <DEDUP_REMOVED lines=24> */
.L_x_111:
[----:B------:R-:W-:Y:S05]  /*2c70*/  BSYNC.RECONVERGENT B3 ;  /* 0x0000000000037941 */ /* 0x000fea0003800200 */
.L_x_110:
        /* <DEDUP_REMOVED lines=24> */
.L_x_113:
[----:B------:R-:W-:Y:S05]  /*2e00*/  BSYNC.RECONVERGENT B3 ;  /* 0x0000000000037941 */ /* 0x000fea0003800200 */
.L_x_112:
[----:B------:R3:W-:Y:S02]  /*2e10*/  STG.E.128 desc[UR6][R16.64], R8 ;  /* 0x0000000810007986 */ /* 0x0007e4000c101d06 */
.L_x_105:
[----:B------:R-:W-:Y:S05]  /*2e20*/  BSYNC.RECONVERGENT B0 ;  /* 0x0000000000007941 */ /* 0x000fea0003800200 */
.L_x_84:
[----:B------:R-:W4:Y:S01]  /*2e30*/  LDCU UR4, c[0x0][0x38c] ;  /* 0x00007180ff0477ac */ /* 0x000f220008000800 */
[----:B------:R-:W-:Y:S02]  /*2e40*/  IADD3 R7, PT, PT, R7, 0x400, RZ ;  /* 0x0000040007077810 */ /* 0x000fe40007ffe0ff */
[----:B------:R-:W-:Y:S02]  /*2e50*/  IADD3 R2, PT, PT, R2, 0x1, RZ ;  /* 0x0000000102027810 */ /* 0x000fe40007ffe0ff */
[----:B----4-:R-:W-:-:S13]  /*2e60*/  ISETP.GE.AND P0, PT, R7, UR4, PT ;  /* 0x0000000407007c0c */ /* 0x010fda000bf06270 */
[----:B------:R-:W-:Y:S05]  /*2e70*/  @!P0 BRA `(.L_x_114) ;  /* 0xffffffe800e48947 */ /* 0x000fea000383ffff */
[----:B------:R-:W-:Y:S05]  /*2e80*/  EXIT ;  /* 0x000000000000794d */ /* 0x000fea0003800000 */
        .weak           $__internal_1_$__cuda_sm3x_div_rn_noftz_f32_slowpath
        .type           $__internal_1_$__cuda_sm3x_div_rn_noftz_f32_slowpath,@function
        .size           $__internal_1_$__cuda_sm3x_div_rn_noftz_f32_slowpath,(.L_x_174 - $__internal_1_$__cuda_sm3x_div_rn_noftz_f32_slowpath)
$__internal_1_$__cuda_sm3x_div_rn_noftz_f32_slowpath:
[----:B------:R-:W-:Y:S01]  /*2e90*/  SHF.R.U32.HI R19, RZ, 0x17, R5 ;  /* 0x00000017ff137819 */ /* 0x000fe20000011605 */
[----:B------:R-:W-:Y:S01]  /*2ea0*/  BSSY.RECONVERGENT B1, `(.L_x_115) ;  /* 0x0000063000017945 */ /* 0x000fe20003800200 */
[----:B------:R-:W-:Y:S02]  /*2eb0*/  SHF.R.U32.HI R21, RZ, 0x17, R0 ;  /* 0x00000017ff157819 */ /* 0x000fe40000011600 */
[----:B------:R-:W-:Y:S02]  /*2ec0*/  LOP3.LUT R19, R19, 0xff, RZ, 0xc0, !PT ;  /* 0x000000ff13137812 */ /* 0x000fe400078ec0ff */
[----:B------:R-:W-:Y:S02]  /*2ed0*/  LOP3.LUT R21, R21, 0xff, RZ, 0xc0, !PT ;  /* 0x000000ff15157812 */ /* 0x000fe400078ec0ff */
[----:B------:R-:W-:Y:S02]  /*2ee0*/  IADD3 R22, PT, PT, R19, -0x1, RZ ;  /* 0xffffffff13167810 */ /* 0x000fe40007ffe0ff */
[----:B------:R-:W-:-:S02]  /*2ef0*/  IADD3 R23, PT, PT, R21, -0x1, RZ ;  /* 0xffffffff15177810 */ /* 0x000fc40007ffe0ff */
[----:B------:R-:W-:Y:S02]  /*2f00*/  ISETP.GT.U32.AND P0, PT, R22, 0xfd, PT ;  /* 0x000000fd1600780c */ /* 0x000fe40003f04070 */
[----:B------:R-:W-:Y:S02]  /*2f10*/  MOV R24, R5 ;  /* 0x0000000500187202 */ /* 0x000fe40000000f00 */
        /* <DEDUP_REMOVED lines=22> */
[----:B------:R-:W-:Y:S01]  /*3080*/  @!P0 FFMA R0, R0, 1.84467440737095516160e+19, RZ ;  /* 0x5f80000000008823 */ /* 0x000fe200000000ff */
[----:B------:R-:W-:Y:S01]  /*3090*/  @!P0 MOV R20, 0xffffffc0 ;  /* 0xffffffc000148802 */ /* 0x000fe20000000f00 */
[----:B------:R-:W-:-:S03]  /*30a0*/  @!P1 FFMA R24, R5, 1.84467440737095516160e+19, RZ ;  /* 0x5f80000005189823 */ /* 0x000fc600000000ff */
[----:B------:R-:W-:-:S07]  /*30b0*/  @!P1 IADD3 R20, PT, PT, R20, 0x40, RZ ;  /* 0x0000004014149810 */ /* 0x000fce0007ffe0ff */
.L_x_116:
[----:B------:R-:W-:Y:S01]  /*30c0*/  LEA R23, R19, 0xc0800000, 0x17 ;  /* 0xc080000013177811 */ /* 0x000fe200078eb8ff */
[----:B------:R-:W-:Y:S01]  /*30d0*/  BSSY.RECONVERGENT B2, `(.L_x_121) ;  /* 0x0000036000027945 */ /* 0x000fe20003800200 */
[----:B------:R-:W-:Y:S02]  /*30e0*/  IADD3 R21, PT, PT, R21, -0x7f, RZ ;  /* 0xffffff8115157810 */ /* 0x000fe40007ffe0ff */
[----:B------:R-:W-:-:S03]  /*30f0*/  IADD3 R26, PT, PT, -R23, R24, RZ ;  /* 0x00000018171a7210 */ /* 0x000fc60007ffe1ff */
[C---:B------:R-:W-:Y:S01]  /*3100*/  IMAD R0, R21.reuse, -0x800000, R0 ;  /* 0xff80000015007824 */ /* 0x040fe200078e0200 */
[----:B------:R-:W0:Y:S01]  /*3110*/  MUFU.RCP R22, R26 ;  /* 0x0000001a00167308 */ /* 0x000e220000001000 */
[----:B------:R-:W-:Y:S01]  /*3120*/  FADD.FTZ R23, -R26, -RZ ;  /* 0x800000ff1a177221 */ /* 0x000fe20000010100 */
[----:B------:R-:W-:-:S04]  /*3130*/  IADD3 R21, PT, PT, R21, 0x7f, -R19 ;  /* 0x0000007f15157810 */ /* 0x000fc80007ffe813 */
[----:B------:R-:W-:Y:S01]  /*3140*/  IADD3 R21, PT, PT, R21, R20, RZ ;  /* 0x0000001415157210 */ /* 0x000fe20007ffe0ff */
[----:B0-----:R-:W-:-:S04]  /*3150*/  FFMA R25, R22, R23, 1 ;  /* 0x3f80000016197423 */ /* 0x001fc80000000017 */
        /* <DEDUP_REMOVED lines=8> */
[----:B------:R-:W-:-:S04]  /*31e0*/  IADD3 R19, PT, PT, R20, R21, RZ ;  /* 0x0000001514137210 */ /* 0x000fc80007ffe0ff */
[----:B------:R-:W-:-:S04]  /*31f0*/  IADD3 R20, PT, PT, R19, -0x1, RZ ;  /* 0xffffffff13147810 */ /* 0x000fc80007ffe0ff */
        /* <DEDUP_REMOVED lines=9> */
[CCC-:B------:R-:W-:Y:S01]  /*3290*/  FFMA.RZ R20, R25.reuse, R23.reuse, R24.reuse ;  /* 0x0000001719147223 */ /* 0x1c0fe2000000c018 */
[CCC-:B------:R-:W-:Y:S01]  /*32a0*/  FFMA.RP R21, R25.reuse, R23.reuse, R24.reuse ;  /* 0x0000001719157223 */ /* 0x1c0fe20000008018 */
[----:B------:R-:W-:Y:S01]  /*32b0*/  FFMA.RM R24, R25, R23, R24 ;  /* 0x0000001719187223 */ /* 0x000fe20000004018 */
[C---:B------:R-:W-:Y:S02]  /*32c0*/  IADD3 R22, PT, PT, R19.reuse, 0x20, RZ ;  /* 0x0000002013167810 */ /* 0x040fe40007ffe0ff */
[----:B------:R-:W-:Y:S02]  /*32d0*/  LOP3.LUT R20, R20, 0x7fffff, RZ, 0xc0, !PT ;  /* 0x007fffff14147812 */ /* 0x000fe400078ec0ff */
[C---:B------:R-:W-:Y:S02]  /*32e0*/  ISETP.NE.AND P3, PT, R19.reuse, RZ, PT ;  /* 0x000000ff1300720c */ /* 0x040fe40003f65270 */
[----:B------:R-:W-:Y:S02]  /*32f0*/  LOP3.LUT R23, R20, 0x800000, RZ, 0xfc, !PT ;  /* 0x0080000014177812 */ /* 0x000fe400078efcff */
[----:B------:R-:W-:-:S02]  /*3300*/  ISETP.NE.AND P1, PT, R19, RZ, PT ;  /* 0x000000ff1300720c */ /* 0x000fc40003f25270 */
        /* <DEDUP_REMOVED lines=10> */
[----:B------:R-:W-:-:S04]  /*33b0*/  LOP3.LUT R20, R20, R23, RZ, 0xc0, !PT ;  /* 0x0000001714147212 */ /* 0x000fc800078ec0ff */
[----:B------:R-:W-:-:S04]  /*33c0*/  IADD3 R19, PT, PT, R19, R20, RZ ;  /* 0x0000001413137210 */ /* 0x000fc80007ffe0ff */
[----:B------:R-:W-:Y:S01]  /*33d0*/  LOP3.LUT R0, R19, R0, RZ, 0xfc, !PT ;  /* 0x0000000013007212 */ /* 0x000fe200078efcff */
[----:B------:R-:W-:Y:S06]  /*33e0*/  BRA `(.L_x_124) ;  /* 0x0000000000107947 */ /* 0x000fec0003800000 */
.L_x_123:
[----:B------:R-:W-:-:S04]  /*33f0*/  LOP3.LUT R0, R0, 0x80000000, RZ, 0xc0, !PT ;  /* 0x8000000000007812 */ /* 0x000fc800078ec0ff */
[----:B------:R-:W-:Y:S01]  /*3400*/  LOP3.LUT R0, R0, 0x7f800000, RZ, 0xfc, !PT ;  /* 0x7f80000000007812 */ /* 0x000fe200078efcff */
[----:B------:R-:W-:Y:S06]  /*3410*/  BRA `(.L_x_124) ;  /* 0x0000000000047947 */ /* 0x000fec0003800000 */
.L_x_122:
[----:B------:R-:W-:-:S07]  /*3420*/  LEA R0, R21, R0, 0x17 ;  /* 0x0000000015007211 */ /* 0x000fce00078eb8ff */
.L_x_124:
[----:B------:R-:W-:Y:S05]  /*3430*/  BSYNC.RECONVERGENT B2 ;  /* 0x0000000000027941 */ /* 0x000fea0003800200 */
.L_x_121:
[----:B------:R-:W-:Y:S05]  /*3440*/  BRA `(.L_x_125) ;  /* 0x0000000000207947 */ /* 0x000fea0003800000 */
.L_x_120:
[----:B------:R-:W-:-:S04]  /*3450*/  LOP3.LUT R0, R24, 0x80000000, R0, 0x48, !PT ;  /* 0x8000000018007812 */ /* 0x000fc800078e4800 */
[----:B------:R-:W-:Y:S01]  /*3460*/  LOP3.LUT R0, R0, 0x7f800000, RZ, 0xfc, !PT ;  /* 0x7f80000000007812 */ /* 0x000fe200078efcff */
[----:B------:R-:W-:Y:S06]  /*3470*/  BRA `(.L_x_125) ;  /* 0x0000000000147947 */ /* 0x000fec0003800000 */
.L_x_119:
[----:B------:R-:W-:Y:S01]  /*3480*/  LOP3.LUT R0, R24, 0x80000000, R0, 0x48, !PT ;  /* 0x8000000018007812 */ /* 0x000fe200078e4800 */
[----:B------:R-:W-:Y:S06]  /*3490*/  BRA `(.L_x_125) ;  /* 0x00000000000c7947 */ /* 0x000fec0003800000 */
.L_x_118:
[----:B------:R-:W0:Y:S01]  /*34a0*/  MUFU.RSQ R0, -QNAN ;  /* 0xffc0000000007908 */ /* 0x000e220000001400 */
[----:B------:R-:W-:Y:S05]  /*34b0*/  BRA `(.L_x_125) ;  /* 0x0000000000047947 */ /* 0x000fea0003800000 */
.L_x_117:
[----:B------:R-:W-:-:S07]  /*34c0*/  FADD.FTZ R0, R0, R5 ;  /* 0x0000000500007221 */ /* 0x000fce0000010000 */
.L_x_125:
[----:B------:R-:W-:Y:S05]  /*34d0*/  BSYNC.RECONVERGENT B1 ;  /* 0x0000000000017941 */ /* 0x000fea0003800200 */
.L_x_115:
[----:B------:R-:W-:-:S04]  /*34e0*/  HFMA2 R19, -RZ, RZ, 0, 0 ;  /* 0x00000000ff137431 */ /* 0x000fc800000001ff */
[----:B0-----:R-:W-:Y:S05]  /*34f0*/  RET.REL.NODEC R18 `(_Z34__kernel_fused_softmax_block_levelPfii) ;  /* 0xffffffc812c07950 */ /* 0x001fea0003c3ffff */
.L_x_126:
        /* <DEDUP_REMOVED lines=16> */
.L_x_174:


//--------------------- .text._Z33__kernel_fused_softmax_warp_levelPfii --------------------------
	.section	.text._Z33__kernel_fused_softmax_warp_levelPfii,"ax",@progbits
	.align	128
        .global         _Z33__kernel_fused_softmax_warp_levelPfii
        .type           _Z33__kernel_fused_softmax_warp_levelPfii,@function
        .size           _Z33__kernel_fused_softmax_warp_levelPfii,(.L_x_175 - _Z33__kernel_fused_softmax_warp_levelPfii)
        .other          _Z33__kernel_fused_softmax_warp_levelPfii,@"STO_CUDA_ENTRY STV_DEFAULT"
_Z33__kernel_fused_softmax_warp_levelPfii:
.text._Z33__kernel_fused_softmax_warp_levelPfii:
[----:B------:R-:W-:Y:S01]  /*0000*/  LDC R1, c[0x0][0x37c] ;  /* 0x0000df00ff017b82 */ /* 0x000fe20000000800 */
[----:B------:R-:W0:Y:S07]  /*0010*/  S2R R3, SR_TID.Y ;  /* 0x0000000000037919 */ /* 0x000e2e0000002200 */
[----:B------:R-:W0:Y:S01]  /*0020*/  S2UR UR4, SR_CTAID.X ;  /* 0x00000000000479c3 */ /* 0x000e220000002500 */
[----:B------:R-:W1:Y:S07]  /*0030*/  LDCU UR5, c[0x0][0x388] ;  /* 0x00007100ff0577ac */ /* 0x000e6e0008000800 */
[----:B------:R-:W0:Y:S02]  /*0040*/  LDC R0, c[0x0][0x364] ;  /* 0x0000d900ff007b82 */ /* 0x000e240000000800 */
[----:B0-----:R-:W-:-:S05]  /*0050*/  IMAD R3, R0, UR4, R3 ;  /* 0x0000000400037c24 */ /* 0x001fca000f8e0203 */
[----:B-1----:R-:W-:-:S13]  /*0060*/  ISETP.GE.AND P0, PT, R3, UR5, PT ;  /* 0x0000000503007c0c */ /* 0x002fda000bf06270 */
        /* <DEDUP_REMOVED lines=8> */
[----:B------:R-:W-:Y:S01]  /*00f0*/  IMAD R8, R3, R4, RZ ;  /* 0x0000000403087224 */ /* 0x000fe200078e02ff */
[----:B0-----:R-:W-:-:S04]  /*0100*/  SHF.L.U32 R13, R13, 0x2, RZ ;  /* 0x000000020d0d7819 */ /* 0x001fc800000006ff */
[----:B------:R-:W-:-:S04]  /*0110*/  LOP3.LUT R13, R13, 0x7c, RZ, 0xc0, !PT ;  /* 0x0000007c0d0d7812 */ /* 0x000fc800078ec0ff */
        /* <DEDUP_REMOVED lines=10> */
.L_x_144:
        /* <DEDUP_REMOVED lines=14> */
.L_x_135:
        /* <DEDUP_REMOVED lines=14> */
[-C--:B------:R-:W-:Y:S02]  /*0380*/  @!P0 FFMA.RM R22, R22, R19.reuse, 12582913 ;  /* 0x4b40000116168423 */ /* 0x080fe40000004013 */
[----:B------:R-:W-:Y:S02]  /*0390*/  FFMA.SAT R26, R25, R18, 0.5 ;  /* 0x3f000000191a7423 */ /* 0x000fe40000002012 */
[C---:B------:R-:W-:Y:S01]  /*03a0*/  @!P0 FADD R24, R22.reuse, -12583039 ;  /* 0xcb40007f16188421 */ /* 0x040fe20000000000 */
[----:B------:R-:W-:Y:S01]  /*03b0*/  @!P0 SHF.L.U32 R22, R22, 0x17, RZ ;  /* 0x0000001716168819 */ /* 0x000fe200000006ff */
[----:B0-----:R-:W-:-:S02]  /*03c0*/  FFMA.RM R5, R26, R19, 12582913 ;  /* 0x4b4000011a057423 */ /* 0x001fc40000004013 */
[----:B------:R-:W-:Y:S02]  /*03d0*/  @!P0 FFMA R24, R21, 1.4426950216293334961, -R24 ;  /* 0x3fb8aa3b15188823 */ /* 0x000fe40000000818 */
[C---:B------:R-:W-:Y:S01]  /*03e0*/  FADD R4, R5.reuse, -12583039 ;  /* 0xcb40007f05047421 */ /* 0x040fe20000000000 */
[----:B------:R-:W-:Y:S01]  /*03f0*/  SHF.L.U32 R5, R5, 0x17, RZ ;  /* 0x0000001705057819 */ /* 0x000fe200000006ff */
[----:B------:R-:W-:Y:S01]  /*0400*/  @!P0 FFMA R24, R21, 1.925963033500011079e-08, R24 ;  /* 0x32a5706015188823 */ /* 0x000fe20000000018 */
[----:B------:R-:W-:Y:S01]  /*0410*/  @!P1 FADD R21, R9, -R20 ;  /* 0x8000001409159221 */ /* 0x000fe20000000000 */
[C---:B------:R-:W-:Y:S01]  /*0420*/  FFMA R4, R25.reuse, 1.4426950216293334961, -R4 ;  /* 0x3fb8aa3b19047823 */ /* 0x040fe20000000804 */
[----:B------:R-:W-:Y:S01]  /*0430*/  @!P1 MOV R9, R20 ;  /* 0x0000001400099202 */ /* 0x000fe20000000f00 */
[----:B------:R-:W0:Y:S02]  /*0440*/  @!P0 MUFU.EX2 R23, R24 ;  /* 0x0000001800178308 */ /* 0x000e240000000800 */
[----:B------:R-:W-:Y:S01]  /*0450*/  FFMA R25, R25, 1.925963033500011079e-08, R4 ;  /* 0x32a5706019197823 */ /* 0x000fe20000000004 */
[----:B------:R-:W-:Y:S01]  /*0460*/  @!P1 FFMA.SAT R4, R21, R18, 0.5 ;  /* 0x3f00000015049423 */ /* 0x000fe20000002012 */
[----:B----4-:R-:W-:-:S03]  /*0470*/  FSETP.GEU.AND P2, PT, R9, R14, PT ;  /* 0x0000000e0900720b */ /* 0x010fc60003f4e000 */
[----:B------:R-:W-:Y:S01]  /*0480*/  @!P1 FFMA.RM R4, R4, R19, 12582913 ;  /* 0x4b40000104049423 */ /* 0x000fe20000004013 */
[----:B------:R-:W1:Y:S01]  /*0490*/  MUFU.EX2 R25, R25 ;  /* 0x0000001900197308 */ /* 0x000e620000000800 */
[----:B0-----:R-:W-:Y:S01]  /*04a0*/  @!P0 FMUL R27, R22, R23 ;  /* 0x00000017161b8220 */ /* 0x001fe20000400000 */
[----:B------:R-:W-:Y:S01]  /*04b0*/  FADD R23, -R9, R20 ;  /* 0x0000001409177221 */ /* 0x000fe20000000100 */
[----:B------:R-:W-:Y:S02]  /*04c0*/  @!P1 FADD R20, R4, -12583039 ;  /* 0xcb40007f04149421 */ /* 0x000fe40000000000 */
[----:B------:R-:W-:Y:S01]  /*04d0*/  @!P0 FMUL R0, R0, R27 ;  /* 0x0000001b00008220 */ /* 0x000fe20000400000 */
[----:B------:R-:W-:Y:S01]  /*04e0*/  FFMA.SAT R22, R23, R18, 0.5 ;  /* 0x3f00000017167423 */ /* 0x000fe20000002012 */
[----:B------:R-:W-:Y:S02]  /*04f0*/  @!P1 FFMA R20, R21, 1.4426950216293334961, -R20 ;  /* 0x3fb8aa3b15149823 */ /* 0x000fe40000000814 */
[----:B-1----:R-:W-:Y:S01]  /*0500*/  FFMA R0, R5, R25, R0 ;  /* 0x0000001905007223 */ /* 0x002fe20000000000 */
[----:B------:R-:W-:Y:S01]  /*0510*/  FFMA.RM R5, R22, R19, 12582913 ;  /* 0x4b40000116057423 */ /* 0x000fe20000004013 */
[----:B------:R-:W-:Y:S01]  /*0520*/  @!P2 FADD R25, R9, -R14 ;  /* 0x8000000e0919a221 */ /* 0x000fe20000000000 */
[----:B------:R-:W-:Y:S01]  /*0530*/  @!P1 FFMA R21, R21, 1.925963033500011079e-08, R20 ;  /* 0x32a5706015159823 */ /* 0x000fe20000000014 */
[----:B------:R-:W-:Y:S01]  /*0540*/  @!P2 MOV R9, R14 ;  /* 0x0000000e0009a202 */ /* 0x000fe20000000f00 */
[----:B------:R-:W-:Y:S01]  /*0550*/  FADD R20, R5, -12583039 ;  /* 0xcb40007f05147421 */ /* 0x000fe20000000000 */
[----:B------:R-:W-:Y:S01]  /*0560*/  @!P2 FFMA.SAT R24, R25, R18, 0.5 ;  /* 0x3f0000001918a423 */ /* 0x000fe20000002012 */
[----:B------:R-:W-:-:S02]  /*0570*/  SHF.L.U32 R5, R5, 0x17, RZ ;  /* 0x0000001705057819 */ /* 0x000fc400000006ff */
[----:B------:R-:W-:Y:S01]  /*0580*/  FFMA R22, R23, 1.4426950216293334961, -R20 ;  /* 0x3fb8aa3b17167823 */ /* 0x000fe20000000814 */
[-C--:B------:R-:W-:Y:S01]  /*0590*/  @!P2 FFMA.RM R20, R24, R19.reuse, 12582913 ;  /* 0x4b4000011814a423 */ /* 0x080fe20000004013 */
[----:B------:R-:W-:Y:S01]  /*05a0*/  FADD R27, -R9, R14 ;  /* 0x0000000e091b7221 */ /* 0x000fe20000000100 */
[----:B------:R-:W0:Y:S01]  /*05b0*/  @!P1 MUFU.EX2 R21, R21 ;  /* 0x0000001500159308 */ /* 0x000e220000000800 */
[----:B------:R-:W-:Y:S01]  /*05c0*/  FFMA R23, R23, 1.925963033500011079e-08, R22 ;  /* 0x32a5706017177823 */ /* 0x000fe20000000016 */
[----:B------:R-:W-:Y:S01]  /*05d0*/  @!P2 FADD R14, R20, -12583039 ;  /* 0xcb40007f140ea421 */ /* 0x000fe20000000000 */
[----:B------:R-:W-:Y:S01]  /*05e0*/  FFMA.SAT R24, R27, R18, 0.5 ;  /* 0x3f0000001b187423 */ /* 0x000fe20000002012 */
[----:B-----5:R-:W-:Y:S02]  /*05f0*/  FSETP.GEU.AND P0, PT, R9, R16, PT ;  /* 0x000000100900720b */ /* 0x020fe40003f0e000 */
[C---:B------:R-:W-:Y:S01]  /*0600*/  @!P2 FFMA R22, R25.reuse, 1.4426950216293334961, -R14 ;  /* 0x3fb8aa3b1916a823 */ /* 0x040fe2000000080e */
[----:B------:R-:W-:Y:S01]  /*0610*/  FFMA.RM R14, R24, R19, 12582913 ;  /* 0x4b400001180e7423 */ /* 0x000fe20000004013 */
[----:B------:R-:W1:Y:S02]  /*0620*/  MUFU.EX2 R23, R23 ;  /* 0x0000001700177308 */ /* 0x000e640000000800 */
[----:B------:R-:W-:Y:S01]  /*0630*/  @!P2 FFMA R25, R25, 1.925963033500011079e-08, R22 ;  /* 0x32a570601919a823 */ /* 0x000fe20000000016 */
[----:B------:R-:W-:Y:S01]  /*0640*/  FADD R24, R14, -12583039 ;  /* 0xcb40007f0e187421 */ /* 0x000fe20000000000 */
[----:B------:R-:W-:-:S03]  /*0650*/  @!P1 SHF.L.U32 R22, R4, 0x17, RZ ;  /* 0x0000001704169819 */ /* 0x000fc600000006ff */
[C---:B------:R-:W-:Y:S01]  /*0660*/  FFMA R24, R27.reuse, 1.4426950216293334961, -R24 ;  /* 0x3fb8aa3b1b187823 */ /* 0x040fe20000000818 */
[----:B------:R-:W2:Y:S01]  /*0670*/  @!P2 MUFU.EX2 R4, R25 ;  /* 0x000000190004a308 */ /* 0x000ea20000000800 */
[----:B0-----:R-:W-:Y:S02]  /*0680*/  @!P1 FMUL R21, R22, R21 ;  /* 0x0000001516159220 */ /* 0x001fe40000400000 */
[----:B------:R-:W-:Y:S02]  /*0690*/  FFMA R24, R27, 1.925963033500011079e-08, R24 ;  /* 0x32a570601b187823 */ /* 0x000fe40000000018 */
[----:B------:R-:W-:Y:S01]  /*06a0*/  @!P1 FMUL R0, R0, R21 ;  /* 0x0000001500009220 */ /* 0x000fe20000400000 */
[----:B------:R-:W-:-:S03]  /*06b0*/  @!P2 SHF.L.U32 R21, R20, 0x17, RZ ;  /* 0x000000171415a819 */ /* 0x000fc600000006ff */
[----:B------:R-:W0:Y:S01]  /*06c0*/  MUFU.EX2 R24, R24 ;  /* 0x0000001800187308 */ /* 0x000e220000000800 */
[----:B-1----:R-:W-:Y:S01]  /*06d0*/  FFMA R0, R5, R23, R0 ;  /* 0x0000001705007223 */ /* 0x002fe20000000000 */
[----:B------:R-:W-:Y:S01]  /*06e0*/  SHF.L.U32 R5, R14, 0x17, RZ ;  /* 0x000000170e057819 */ /* 0x000fe200000006ff */
[----:B--2---:R-:W-:-:S04]  /*06f0*/  @!P2 FMUL R21, R21, R4 ;  /* 0x000000041515a220 */ /* 0x004fc80000400000 */
[----:B------:R-:W-:-:S04]  /*0700*/  @!P2 FMUL R0, R0, R21 ;  /* 0x000000150000a220 */ /* 0x000fc80000400000 */
[----:B0-----:R-:W-:Y:S01]  /*0710*/  FFMA R0, R5, R24, R0 ;  /* 0x0000001805007223 */ /* 0x001fe20000000000 */
        /* <DEDUP_REMOVED lines=12> */
.L_x_134:
[----:B------:R-:W-:Y:S05]  /*07e0*/  BSYNC.RECONVERGENT B3 ;  /* 0x0000000000037941 */ /* 0x000fea0003800200 */
.L_x_133:
[----:B------:R-:W-:Y:S01]  /*07f0*/  FADD R5, -R9, R16 ;  /* 0x0000001009057221 */ /* 0x000fe20000000100 */
[----:B------:R-:W-:Y:S02]  /*0800*/  IADD3 R17, PT, PT, R17, 0x4, RZ ;  /* 0x0000000411117810 */ /* 0x000fe40007ffe0ff */
[----:B------:R-:W-:Y:S01]  /*0810*/  IADD3 R7, PT, PT, R7, 0x4, RZ ;  /* 0x0000000407077810 */ /* 0x000fe20007ffe0ff */
[----:B------:R-:W-:Y:S01]  /*0820*/  FFMA.SAT R18, R5, R18, 0.5 ;  /* 0x3f00000005127423 */ /* 0x000fe20000002012 */
[----:B------:R-:W-:-:S03]  /*0830*/  ISETP.NE.AND P0, PT, R17, R6, PT ;  /* 0x000000061100720c */ /* 0x000fc60003f05270 */
[----:B------:R-:W-:-:S04]  /*0840*/  FFMA.RM R18, R18, R19, 12582913 ;  /* 0x4b40000112127423 */ /* 0x000fc80000004013 */
[----:B------:R-:W-:-:S04]  /*0850*/  FADD R4, R18, -12583039 ;  /* 0xcb40007f12047421 */ /* 0x000fc80000000000 */
[----:B------:R-:W-:-:S04]  /*0860*/  FFMA R4, R5, 1.4426950216293334961, -R4 ;  /* 0x3fb8aa3b05047823 */ /* 0x000fc80000000804 */
[----:B------:R-:W-:Y:S01]  /*0870*/  FFMA R4, R5, 1.925963033500011079e-08, R4 ;  /* 0x32a5706005047823 */ /* 0x000fe20000000004 */
[----:B------:R-:W-:-:S05]  /*0880*/  SHF.L.U32 R5, R18, 0x17, RZ ;  /* 0x0000001712057819 */ /* 0x000fca00000006ff */
[----:B------:R-:W0:Y:S02]  /*0890*/  MUFU.EX2 R4, R4 ;  /* 0x0000000400047308 */ /* 0x000e240000000800 */
[----:B0-----:R-:W-:Y:S01]  /*08a0*/  FFMA R0, R5, R4, R0 ;  /* 0x0000000405007223 */ /* 0x001fe20000000000 */
[----:B------:R-:W-:Y:S06]  /*08b0*/  @P0 BRA `(.L_x_135) ;  /* 0xfffffff800780947 */ /* 0x000fec000383ffff */
.L_x_132:
[----:B------:R-:W-:Y:S05]  /*08c0*/  BSYNC.RECONVERGENT B2 ;  /* 0x0000000000027941 */ /* 0x000fea0003800200 */
.L_x_131:
        /* <DEDUP_REMOVED lines=44> */
.L_x_139:
[----:B------:R-:W-:Y:S05]  /*0b90*/  BSYNC.RECONVERGENT B2 ;  /* 0x0000000000027941 */ /* 0x000fea0003800200 */
.L_x_138:
        /* <DEDUP_REMOVED lines=10> */
.L_x_137:
        /* <DEDUP_REMOVED lines=22> */
.L_x_141:
[----:B------:R-:W-:Y:S05]  /*0da0*/  BSYNC.RECONVERGENT B2 ;  /* 0x0000000000027941 */ /* 0x000fea0003800200 */
.L_x_140:
        /* <DEDUP_REMOVED lines=11> */
.L_x_130:
        /* <DEDUP_REMOVED lines=21> */
.L_x_143:
[----:B------:R-:W-:Y:S05]  /*0fb0*/  BSYNC.RECONVERGENT B2 ;  /* 0x0000000000027941 */ /* 0x000fea0003800200 */
.L_x_142:
[C---:B------:R-:W-:Y:S01]  /*0fc0*/  FADD R21, -R9.reuse, R4 ;  /* 0x0000000409157221 */ /* 0x040fe20000000100 */
[----:B------:R-:W-:Y:S01]  /*0fd0*/  MOV R4, 0x437c0000 ;  /* 0x437c000000047802 */ /* 0x000fe20000000f00 */
[----:B------:R-:W-:Y:S02]  /*0fe0*/  FADD R19, -R9, R5 ;  /* 0x0000000509137221 */ /* 0x000fe40000000100 */
[-C--:B------:R-:W-:Y:S02]  /*0ff0*/  FFMA.SAT R17, R21, R14.reuse, 0.5 ;  /* 0x3f00000015117423 */ /* 0x080fe4000000200e */
[----:B------:R-:W-:Y:S02]  /*1000*/  FFMA.SAT R23, R19, R14, 0.5 ;  /* 0x3f00000013177423 */ /* 0x000fe4000000200e */
[-C--:B------:R-:W-:Y:S01]  /*1010*/  FFMA.RM R5, R17, R4.reuse, 12582913 ;  /* 0x4b40000111057423 */ /* 0x080fe20000004004 */
[----:B------:R-:W-:Y:S01]  /*1020*/  FADD R17, -R9, R6 ;  /* 0x0000000609117221 */ /* 0x000fe20000000100 */
[----:B------:R-:W-:-:S02]  /*1030*/  FFMA.RM R6, R23, R4, 12582913 ;  /* 0x4b40000117067423 */ /* 0x000fc40000004004 */
[----:B------:R-:W-:Y:S01]  /*1040*/  FADD R16, R5, -12583039 ;  /* 0xcb40007f05107421 */ /* 0x000fe20000000000 */
[----:B------:R-:W-:Y:S01]  /*1050*/  FFMA.SAT R23, R17, R14, 0.5 ;  /* 0x3f00000011177423 */ /* 0x000fe2000000200e */
[C---:B------:R-:W-:Y:S01]  /*1060*/  FADD R18, R6.reuse, -12583039 ;  /* 0xcb40007f06127421 */ /* 0x040fe20000000000 */
[----:B------:R-:W-:Y:S01]  /*1070*/  SHF.L.U32 R5, R5, 0x17, RZ ;  /* 0x0000001705057819 */ /* 0x000fe200000006ff */
[----:B------:R-:W-:Y:S01]  /*1080*/  FFMA R16, R21, 1.4426950216293334961, -R16 ;  /* 0x3fb8aa3b15107823 */ /* 0x000fe20000000810 */
[----:B------:R-:W-:Y:S01]  /*1090*/  SHF.L.U32 R6, R6, 0x17, RZ ;  /* 0x0000001706067819 */ /* 0x000fe200000006ff */
[----:B------:R-:W-:Y:S02]  /*10a0*/  FFMA R18, R19, 1.4426950216293334961, -R18 ;  /* 0x3fb8aa3b13127823 */ /* 0x000fe40000000812 */
[----:B------:R-:W-:Y:S01]  /*10b0*/  FFMA R16, R21, 1.925963033500011079e-08, R16 ;  /* 0x32a5706015107823 */ /* 0x000fe20000000010 */
[----:B------:R-:W-:Y:S01]  /*10c0*/  FADD R21, -R9, R7 ;  /* 0x0000000709157221 */ /* 0x000fe20000000100 */
[----:B------:R-:W-:Y:S01]  /*10d0*/  FFMA.RM R7, R23, R4, 12582913 ;  /* 0x4b40000117077423 */ /* 0x000fe20000004004 */
[----:B------:R-:W-:Y:S01]  /*10e0*/  FFMA R18, R19, 1.925963033500011079e-08, R18 ;  /* 0x32a5706013127823 */ /* 0x000fe20000000012 */
[----:B------:R-:W0:Y:S01]  /*10f0*/  MUFU.EX2 R23, R16 ;  /* 0x0000001000177308 */ /* 0x000e220000000800 */
[----:B------:R-:W-:Y:S01]  /*1100*/  FFMA.SAT R25, R21, R14, 0.5 ;  /* 0x3f00000015197423 */ /* 0x000fe2000000200e */
[----:B------:R-:W-:-:S03]  /*1110*/  FADD R14, R7, -12583039 ;  /* 0xcb40007f070e7421 */ /* 0x000fc60000000000 */
[----:B------:R-:W-:Y:S01]  /*1120*/  FFMA.RM R4, R25, R4, 12582913 ;  /* 0x4b40000119047423 */ /* 0x000fe20000004004 */
[C---:B------:R-:W-:Y:S02]  /*1130*/  FFMA R14, R17.reuse, 1.4426950216293334961, -R14 ;  /* 0x3fb8aa3b110e7823 */ /* 0x040fe4000000080e */
[----:B------:R-:W1:Y:S01]  /*1140*/  MUFU.EX2 R18, R18 ;  /* 0x0000001200127308 */ /* 0x000e620000000800 */
[----:B------:R-:W-:Y:S01]  /*1150*/  FADD R20, R4, -12583039 ;  /* 0xcb40007f04147421 */ /* 0x000fe20000000000 */
[----:B------:R-:W-:-:S03]  /*1160*/  FFMA R14, R17, 1.925963033500011079e-08, R14 ;  /* 0x32a57060110e7823 */ /* 0x000fc6000000000e */
[----:B------:R-:W-:-:S03]  /*1170*/  FFMA R20, R21, 1.4426950216293334961, -R20 ;  /* 0x3fb8aa3b15147823 */ /* 0x000fc60000000814 */
[----:B------:R-:W2:Y:S01]  /*1180*/  MUFU.EX2 R14, R14 ;  /* 0x0000000e000e7308 */ /* 0x000ea20000000800 */
[----:B------:R-:W-:Y:S01]  /*1190*/  FFMA R20, R21, 1.925963033500011079e-08, R20 ;  /* 0x32a5706015147823 */ /* 0x000fe20000000014 */
[----:B0-----:R-:W-:Y:S01]  /*11a0*/  FFMA R5, R5, R23, R0 ;  /* 0x0000001705057223 */ /* 0x001fe20000000000 */
[----:B------:R-:W-:Y:S02]  /*11b0*/  SHF.L.U32 R0, R7, 0x17, RZ ;  /* 0x0000001707007819 */ /* 0x000fe400000006ff */
[----:B------:R-:W-:-:S03]  /*11c0*/  SHF.L.U32 R7, R4, 0x17, RZ ;  /* 0x0000001704077819 */ /* 0x000fc600000006ff */
[----:B------:R-:W0:Y:S01]  /*11d0*/  MUFU.EX2 R20, R20 ;  /* 0x0000001400147308 */ /* 0x000e220000000800 */
[----:B-1----:R-:W-:-:S04]  /*11e0*/  FFMA R5, R6, R18, R5 ;  /* 0x0000001206057223 */ /* 0x002fc80000000005 */
[----:B--2---:R-:W-:-:S04]  /*11f0*/  FFMA R0, R0, R14, R5 ;  /* 0x0000000e00007223 */ /* 0x004fc80000000005 */
[----:B0-----:R-:W-:-:S07]  /*1200*/  FFMA R0, R7, R20, R0 ;  /* 0x0000001407007223 */ /* 0x001fce0000000000 */
.L_x_136:
[----:B------:R-:W-:Y:S05]  /*1210*/  BSYNC.RECONVERGENT B1 ;  /* 0x0000000000017941 */ /* 0x000fea0003800200 */
.L_x_129:
[----:B------:R-:W0:Y:S01]  /*1220*/  LDCU UR6, c[0x0][0x38c] ;  /* 0x00007180ff0677ac */ /* 0x000e220008000800 */
[----:B------:R-:W-:Y:S02]  /*1230*/  IADD3 R15, PT, PT, R15, 0x80, RZ ;  /* 0x000000800f0f7810 */ /* 0x000fe40007ffe0ff */
[----:B------:R-:W-:Y:S02]  /*1240*/  IADD3 R11, PT, PT, R11, 0x1, RZ ;  /* 0x000000010b0b7810 */ /* 0x000fe40007ffe0ff */
[----:B0-----:R-:W-:-:S04]  /*1250*/  MOV R4, UR6 ;  /* 0x0000000600047c02 */ /* 0x001fc80008000f00 */
[----:B------:R-:W-:-:S13]  /*1260*/  ISETP.GE.AND P0, PT, R15, R4, PT ;  /* 0x000000040f00720c */ /* 0x000fda0003f06270 */
[----:B------:R-:W-:Y:S05]  /*1270*/  @!P0 BRA `(.L_x_144) ;  /* 0xffffffec00d08947 */ /* 0x000fea000383ffff */
.L_x_128:
[----:B------:R-:W-:Y:S05]  /*1280*/  BSYNC.RECONVERGENT B0 ;  /* 0x0000000000007941 */ /* 0x000fea0003800200 */
.L_x_127:
[----:B------:R-:W0:Y:S01]  /*1290*/  SHFL.DOWN PT, R2, R9, 0x10, 0x1f ;  /* 0x0a001f0009027f89 */ /* 0x000e2200000e0000 */
[----:B------:R-:W-:Y:S01]  /*12a0*/  HFMA2 R10, -RZ, RZ, 0.96630859375, -0.0022525787353515625 ;  /* 0x3bbb989dff0a7431 */ /* 0x000fe200000001ff */
[----:B------:R-:W-:Y:S02]  /*12b0*/  MOV R12, 0x437c0000 ;  /* 0x437c0000000c7802 */ /* 0x000fe40000000f00 */
[----:B------:R-:W-:Y:S02]  /*12c0*/  ISETP.GE.AND P0, PT, R13, R4, PT ;  /* 0x000000040d00720c */ /* 0x000fe40003f06270 */
[----:B0-----:R-:W-:-:S05]  /*12d0*/  FMNMX R3, R2, R9, !PT ;  /* 0x0000000902037209 */ /* 0x001fca0007800000 */
[----:B------:R-:W0:Y:S02]  /*12e0*/  SHFL.DOWN PT, R2, R3, 0x8, 0x1f ;  /* 0x09001f0003027f89 */ /* 0x000e2400000e0000 */
[----:B0-----:R-:W-:-:S05]  /*12f0*/  FMNMX R5, R3, R2, !PT ;  /* 0x0000000203057209 */ /* 0x001fca0007800000 */
[----:B------:R-:W0:Y:S02]  /*1300*/  SHFL.DOWN PT, R2, R5, 0x4, 0x1f ;  /* 0x08801f0005027f89 */ /* 0x000e2400000e0000 */
[----:B0-----:R-:W-:-:S05]  /*1310*/  FMNMX R6, R5, R2, !PT ;  /* 0x0000000205067209 */ /* 0x001fca0007800000 */
[----:B------:R-:W0:Y:S02]  /*1320*/  SHFL.DOWN PT, R7, R6, 0x2, 0x1f ;  /* 0x08401f0006077f89 */ /* 0x000e2400000e0000 */
[----:B0-----:R-:W-:-:S05]  /*1330*/  FMNMX R7, R6, R7, !PT ;  /* 0x0000000706077209 */ /* 0x001fca0007800000 */
[----:B------:R-:W0:Y:S02]  /*1340*/  SHFL.DOWN PT, R2, R7, 0x1, 0x1f ;  /* 0x08201f0007027f89 */ /* 0x000e2400000e0000 */
[----:B0-----:R-:W-:-:S06]  /*1350*/  FMNMX R2, R7, R2, !PT ;  /* 0x0000000207027209 */ /* 0x001fcc0007800000 */
[----:B------:R-:W0:Y:S02]  /*1360*/  SHFL.IDX PT, R2, R2, RZ, 0x1f ;  /* 0x00001fff02027589 */ /* 0x000e2400000e0000 */
        /* <DEDUP_REMOVED lines=10> */
[----:B------:R-:W0:Y:S02]  /*1410*/  SHFL.DOWN PT, R0, R3, 0x10, 0x1f ;  /* 0x0a001f0003007f89 */ /* 0x000e2400000e0000 */
[----:B0-----:R-:W-:-:S05]  /*1420*/  FADD R0, R3, R0 ;  /* 0x0000000003007221 */ /* 0x001fca0000000000 */
        /* <DEDUP_REMOVED lines=8> */
[----:B------:R0:W1:Y:S01]  /*14b0*/  SHFL.IDX PT, R3, R10, RZ, 0x1f ;  /* 0x00001fff0a037589 */ /* 0x00006200000e0000 */
[----:B------:R-:W-:Y:S05]  /*14c0*/  @P0 EXIT ;  /* 0x000000000000094d */ /* 0x000fea0003800000 */
[----:B------:R-:W2:Y:S01]  /*14d0*/  LDC.64 R4, c[0x0][0x380] ;  /* 0x0000e000ff047b82 */ /* 0x000ea20000000a00 */
[----:B------:R-:W3:Y:S02]  /*14e0*/  LDCU UR7, c[0x0][0x38c] ;  /* 0x00007180ff0777ac */ /* 0x000ee40008000800 */
[----:B--23--:R-:W-:-:S07]  /*14f0*/  IMAD.WIDE R8, R8, 0x4, R4 ;  /* 0x0000000408087825 */ /* 0x00cfce00078e0204 */
.L_x_160:
[----:B------:R-:W2:Y:S01]  /*1500*/  LDCU UR6, c[0x0][0x38c] ;  /* 0x00007180ff0677ac */ /* 0x000ea20008000800 */
[----:B------:R-:W-:Y:S01]  /*1510*/  IADD3 R0, PT, PT, R13, 0x3, RZ ;  /* 0x000000030d007810 */ /* 0x000fe20007ffe0ff */
[----:B------:R-:W-:Y:S03]  /*1520*/  BSSY.RECONVERGENT B0, `(.L_x_145) ;  /* 0x000008e000007945 */ /* 0x000fe60003800200 */
[----:B--2---:R-:W-:-:S13]  /*1530*/  ISETP.GE.AND P0, PT, R0, UR6, PT ;  /* 0x0000000600007c0c */ /* 0x004fda000bf06270 */
[----:B0-----:R-:W-:Y:S05]  /*1540*/  @!P0 BRA `(.L_x_146) ;  /* 0x0000000000908947 */ /* 0x001fea0003800000 */
[----:B------:R-:W-:Y:S01]  /*1550*/  BSSY.RECONVERGENT B1, `(.L_x_147) ;  /* 0x0000022000017945 */ /* 0x000fe20003800200 */
[----:B------:R-:W-:Y:S01]  /*1560*/  IMAD.WIDE.U32 R4, R13, 0x4, R8 ;  /* 0x000000040d047825 */ /* 0x000fe200078e0008 */
[----:B------:R-:W-:-:S07]  /*1570*/  MOV R6, R13 ;  /* 0x0000000d00067202 */ /* 0x000fce0000000f00 */
.L_x_150:
[----:B------:R-:W2:Y:S01]  /*1580*/  LDG.E R7, desc[UR4][R4.64] ;  /* 0x0000000404077981 */ /* 0x000ea2000c1e1900 */
[----:B------:R-:W-:Y:S01]  /*1590*/  HFMA2 R0, -RZ, RZ, 0.96630859375, -0.0022525787353515625 ;  /* 0x3bbb989dff007431 */ /* 0x000fe200000001ff */
[----:B------:R-:W-:Y:S01]  /*15a0*/  MOV R11, 0x437c0000 ;  /* 0x437c0000000b7802 */ /* 0x000fe20000000f00 */
[----:B-1----:R-:W1:Y:S01]  /*15b0*/  MUFU.RCP R12, R3 ;  /* 0x00000003000c7308 */ /* 0x002e620000001000 */
[----:B------:R-:W-:Y:S01]  /*15c0*/  IADD3 R6, PT, PT, R6, 0x1, RZ ;  /* 0x0000000106067810 */ /* 0x000fe20007ffe0ff */
[----:B------:R-:W-:Y:S03]  /*15d0*/  BSSY.RECONVERGENT B2, `(.L_x_148) ;  /* 0x0000015000027945 */ /* 0x000fe60003800200 */
[----:B------:R-:W-:Y:S01]  /*15e0*/  ISETP.GE.AND P2, PT, R6, UR7, PT ;  /* 0x0000000706007c0c */ /* 0x000fe2000bf46270 */
[----:B--2---:R-:W-:-:S04]  /*15f0*/  FADD R7, -R2, R7 ;  /* 0x0000000702077221 */ /* 0x004fc80000000100 */
[----:B------:R-:W-:-:S04]  /*1600*/  FFMA.SAT R0, R7, R0, 0.5 ;  /* 0x3f00000007007423 */ /* 0x000fc80000002000 */
[----:B------:R-:W-:Y:S01]  /*1610*/  FFMA.RM R0, R0, R11, 12582913 ;  /* 0x4b40000100007423 */ /* 0x000fe2000000400b */
[----:B-1----:R-:W-:-:S03]  /*1620*/  FFMA R11, -R3, R12, 1 ;  /* 0x3f800000030b7423 */ /* 0x002fc6000000010c */
[C---:B0-----:R-:W-:Y:S01]  /*1630*/  FADD R10, R0.reuse, -12583039 ;  /* 0xcb40007f000a7421 */ /* 0x041fe20000000000 */
        /* <DEDUP_REMOVED lines=12> */
[----:B------:R-:W-:Y:S05]  /*1700*/  CALL.REL.NOINC `($__internal_2_$__cuda_sm3x_div_rn_noftz_f32_slowpath) ;  /* 0x0000000400d47944 */ /* 0x000fea0003c00000 */
[----:B------:R-:W-:-:S07]  /*1710*/  MOV R7, R0 ;  /* 0x0000000000077202 */ /* 0x000fce0000000f00 */
.L_x_149:
[----:B------:R-:W-:Y:S05]  /*1720*/  BSYNC.RECONVERGENT B2 ;  /* 0x0000000000027941 */ /* 0x000fea0003800200 */
.L_x_148:
[----:B------:R0:W-:Y:S02]  /*1730*/  STG.E desc[UR4][R4.64], R7 ;  /* 0x0000000704007986 */ /* 0x0001e4000c101904 */
[----:B0-----:R-:W-:-:S04]  /*1740*/  IADD3 R4, P0, PT, R4, 0x4, RZ ;  /* 0x0000000404047810 */ /* 0x001fc80007f1e0ff */
[----:B------:R-:W-:Y:S01]  /*1750*/  IADD3.X R5, PT, PT, RZ, R5, RZ, P0, !PT ;  /* 0x00000005ff057210 */ /* 0x000fe200007fe4ff */
[----:B------:R-:W-:Y:S08]  /*1760*/  @!P2 BRA `(.L_x_150) ;  /* 0xfffffffc0084a947 */ /* 0x000ff0000383ffff */
[----:B------:R-:W-:Y:S05]  /*1770*/  BSYNC.RECONVERGENT B1 ;  /* 0x0000000000017941 */ /* 0x000fea0003800200 */
.L_x_147:
[----:B------:R-:W-:Y:S05]  /*1780*/  BRA `(.L_x_151) ;  /* 0x00000004009c7947 */ /* 0x000fea0003800000 */
.L_x_146:
[----:B0-----:R-:W-:-:S05]  /*1790*/  IMAD.WIDE.U32 R10, R13, 0x4, R8 ;  /* 0x000000040d0a7825 */ /* 0x001fca00078e0008 */
[----:B------:R-:W2:Y:S01]  /*17a0*/  LDG.E.128 R4, desc[UR4][R10.64] ;  /* 0x000000040a047981 */ /* 0x000ea2000c1e1d00 */
[----:B------:R-:W-:Y:S01]  /*17b0*/  HFMA2 R15, -RZ, RZ, 0.96630859375, -0.0022525787353515625 ;  /* 0x3bbb989dff0f7431 */ /* 0x000fe200000001ff */
[----:B------:R-:W-:Y:S01]  /*17c0*/  MOV R17, 0x437c0000 ;  /* 0x437c000000117802 */ /* 0x000fe20000000f00 */
[----:B-1----:R-:W0:Y:S01]  /*17d0*/  MUFU.RCP R14, R3 ;  /* 0x00000003000e7308 */ /* 0x002e220000001000 */
        /* <DEDUP_REMOVED lines=8> */
[----:B------:R-:W-:-:S06]  /*1860*/  FFMA R15, R4, 1.925963033500011079e-08, R15 ;  /* 0x32a57060040f7823 */ /* 0x000fcc000000000f */
        /* <DEDUP_REMOVED lines=10> */
[----:B------:R-:W-:Y:S05]  /*1910*/  CALL.REL.NOINC `($__internal_2_$__cuda_sm3x_div_rn_noftz_f32_slowpath) ;  /* 0x0000000400507944 */ /* 0x000fea0003c00000 */
[----:B------:R-:W-:-:S07]  /*1920*/  MOV R4, R0 ;  /* 0x0000000000047202 */ /* 0x000fce0000000f00 */
.L_x_153:
[----:B------:R-:W-:Y:S05]  /*1930*/  BSYNC.RECONVERGENT B1 ;  /* 0x0000000000017941 */ /* 0x000fea0003800200 */
.L_x_152:
        /* <DEDUP_REMOVED lines=24> */
.L_x_155:
[----:B------:R-:W-:Y:S05]  /*1ac0*/  BSYNC.RECONVERGENT B1 ;  /* 0x0000000000017941 */ /* 0x000fea0003800200 */
.L_x_154:
        /* <DEDUP_REMOVED lines=24> */
.L_x_157:
[----:B------:R-:W-:Y:S05]  /*1c50*/  BSYNC.RECONVERGENT B1 ;  /* 0x0000000000017941 */ /* 0x000fea0003800200 */
.L_x_156:
        /* <DEDUP_REMOVED lines=24> */
.L_x_159:
[----:B------:R-:W-:Y:S05]  /*1de0*/  BSYNC.RECONVERGENT B1 ;  /* 0x0000000000017941 */ /* 0x000fea0003800200 */
.L_x_158:
[----:B------:R0:W-:Y:S02]  /*1df0*/  STG.E.128 desc[UR4][R10.64], R4 ;  /* 0x000000040a007986 */ /* 0x0001e4000c101d04 */
.L_x_151:
[----:B------:R-:W-:Y:S05]  /*1e00*/  BSYNC.RECONVERGENT B0 ;  /* 0x0000000000007941 */ /* 0x000fea0003800200 */
.L_x_145:
[----:B------:R-:W1:Y:S01]  /*1e10*/  LDCU UR6, c[0x0][0x38c] ;  /* 0x00007180ff0677ac */ /* 0x000e620008000800 */
[----:B------:R-:W-:-:S04]  /*1e20*/  IADD3 R13, PT, PT, R13, 0x80, RZ ;  /* 0x000000800d0d7810 */ /* 0x000fc80007ffe0ff */
[----:B-1----:R-:W-:-:S13]  /*1e30*/  ISETP.GE.AND P0, PT, R13, UR6, PT ;  /* 0x000000060d007c0c */ /* 0x002fda000bf06270 */
[----:B------:R-:W-:Y:S05]  /*1e40*/  @!P0 BRA `(.L_x_160) ;  /* 0xfffffff400ac8947 */ /* 0x000fea000383ffff */
[----:B------:R-:W-:Y:S05]  /*1e50*/  EXIT ;  /* 0x000000000000794d */ /* 0x000fea0003800000 */
        .weak           $__internal_2_$__cuda_sm3x_div_rn_noftz_f32_slowpath
        .type           $__internal_2_$__cuda_sm3x_div_rn_noftz_f32_slowpath,@function
        .size           $__internal_2_$__cuda_sm3x_div_rn_noftz_f32_slowpath,(.L_x_175 - $__internal_2_$__cuda_sm3x_div_rn_noftz_f32_slowpath)
$__internal_2_$__cuda_sm3x_div_rn_noftz_f32_slowpath:
        /* <DEDUP_REMOVED lines=35> */
.L_x_162:
[----:B------:R-:W-:Y:S01]  /*2090*/  LEA R16, R14, 0xc0800000, 0x17 ;  /* 0xc08000000e107811 */ /* 0x000fe200078eb8ff */
[----:B------:R-:W-:Y:S01]  /*20a0*/  BSSY.RECONVERGENT B4, `(.L_x_167) ;  /* 0x0000036000047945 */ /* 0x000fe20003800200 */
[----:B------:R-:W-:Y:S02]  /*20b0*/  IADD3 R17, PT, PT, R17, -0x7f, RZ ;  /* 0xffffff8111117810 */ /* 0x000fe40007ffe0ff */
[----:B------:R-:W-:-:S03]  /*20c0*/  IADD3 R18, PT, PT, -R16, R19, RZ ;  /* 0x0000001310127210 */ /* 0x000fc60007ffe1ff */
[C---:B------:R-:W-:Y:S01]  /*20d0*/  IMAD R0, R17.reuse, -0x800000, R0 ;  /* 0xff80000011007824 */ /* 0x040fe200078e0200 */
        /* <DEDUP_REMOVED lines=26> */
[C---:B------:R-:W-:Y:S02]  /*2280*/  ISETP.NE.AND P3, PT, R14.reuse, RZ, PT ;  /* 0x000000ff0e00720c */ /* 0x040fe40003f65270 */
        /* <DEDUP_REMOVED lines=19> */
.L_x_169:
[----:B------:R-:W-:-:S04]  /*23c0*/  LOP3.LUT R0, R0, 0x80000000, RZ, 0xc0, !PT ;  /* 0x8000000000007812 */ /* 0x000fc800078ec0ff */
[----:B------:R-:W-:Y:S01]  /*23d0*/  LOP3.LUT R0, R0, 0x7f800000, RZ, 0xfc, !PT ;  /* 0x7f80000000007812 */ /* 0x000fe200078efcff */
[----:B------:R-:W-:Y:S06]  /*23e0*/  BRA `(.L_x_170) ;  /* 0x0000000000047947 */ /* 0x000fec0003800000 */
.L_x_168:
[----:B------:R-:W-:-:S07]  /*23f0*/  LEA R0, R15, R0, 0x17 ;  /* 0x000000000f007211 */ /* 0x000fce00078eb8ff */
.L_x_170:
[----:B------:R-:W-:Y:S05]  /*2400*/  BSYNC.RECONVERGENT B4 ;  /* 0x0000000000047941 */ /* 0x000fea0003800200 */
.L_x_167:
[----:B------:R-:W-:Y:S05]  /*2410*/  BRA `(.L_x_171) ;  /* 0x0000000000207947 */ /* 0x000fea0003800000 */
.L_x_166:
[----:B------:R-:W-:-:S04]  /*2420*/  LOP3.LUT R0, R19, 0x80000000, R0, 0x48, !PT ;  /* 0x8000000013007812 */ /* 0x000fc800078e4800 */
[----:B------:R-:W-:Y:S01]  /*2430*/  LOP3.LUT R0, R0, 0x7f800000, RZ, 0xfc, !PT ;  /* 0x7f80000000007812 */ /* 0x000fe200078efcff */
[----:B------:R-:W-:Y:S06]  /*2440*/  BRA `(.L_x_171) ;  /* 0x0000000000147947 */ /* 0x000fec0003800000 */
.L_x_165:
[----:B------:R-:W-:Y:S01]  /*2450*/  LOP3.LUT R0, R19, 0x80000000, R0, 0x48, !PT ;  /* 0x8000000013007812 */ /* 0x000fe200078e4800 */
[----:B------:R-:W-:Y:S06]  /*2460*/  BRA `(.L_x_171) ;  /* 0x00000000000c7947 */ /* 0x000fec0003800000 */
.L_x_164:
[----:B------:R-:W0:Y:S01]  /*2470*/  MUFU.RSQ R0, -QNAN ;  /* 0xffc0000000007908 */ /* 0x000e220000001400 */
[----:B------:R-:W-:Y:S05]  /*2480*/  BRA `(.L_x_171) ;  /* 0x0000000000047947 */ /* 0x000fea0003800000 */
.L_x_163:
[----:B------:R-:W-:-:S07]  /*2490*/  FADD.FTZ R0, R0, R3 ;  /* 0x0000000300007221 */ /* 0x000fce0000010000 */
.L_x_171:
[----:B------:R-:W-:Y:S05]  /*24a0*/  BSYNC.RECONVERGENT B3 ;  /* 0x0000000000037941 */ /* 0x000fea0003800200 */
.L_x_161:
[----:B------:R-:W-:Y:S01]  /*24b0*/  HFMA2 R15, -RZ, RZ, 0, 0 ;  /* 0x00000000ff0f7431 */ /* 0x000fe200000001ff */
[----:B------:R-:W-:-:S04]  /*24c0*/  MOV R14, R12 ;  /* 0x0000000c000e7202 */ /* 0x000fc80000000f00 */
[----:B0-----:R-:W-:Y:S05]  /*24d0*/  RET.REL.NODEC R14 `(_Z33__kernel_fused_softmax_warp_levelPfii) ;  /* 0xffffffd80ec87950 */ /* 0x001fea0003c3ffff */
.L_x_172:
        /* <DEDUP_REMOVED lines=10> */
.L_x_175:


//--------------------- .nv.shared._Z41__kernel_fused_softmax_block_level_sharedPfii --------------------------
	.section	.nv.shared._Z41__kernel_fused_softmax_block_level_sharedPfii,"aw",@nobits
	.sectionflags	@""
	.align	4
.nv.shared._Z41__kernel_fused_softmax_block_level_sharedPfii:
	.zero		18432


//--------------------- .nv.shared.reserved.0     --------------------------
	.section	.nv.shared.reserved.0,"aw",@nobits
	.weak		__nv_reservedSMEM_offset_0_alias
	.size		__nv_reservedSMEM_offset_0_alias, 0, 64
	.other		__nv_reservedSMEM_offset_0_alias,@"STO_CUDA_RESERVED_SHARED STV_DEFAULT"
__nv_reservedSMEM_offset_0_alias:
	.zero		0
	.zero		64


//--------------------- .nv.shared._Z34__kernel_fused_softmax_block_levelPfii --------------------------
	.section	.nv.shared._Z34__kernel_fused_softmax_block_levelPfii,"aw",@nobits
	.sectionflags	@""
	.align	4
.nv.shared._Z34__kernel_fused_softmax_block_levelPfii:
	.zero		2048


//--------------------- .nv.constant0._Z41__kernel_fused_softmax_block_level_sharedPfii --------------------------
	.section	.nv.constant0._Z41__kernel_fused_softmax_block_level_sharedPfii,"a",@progbits
	.sectionflags	@""
	.align	4
.nv.constant0._Z41__kernel_fused_softmax_block_level_sharedPfii:
	.zero		912


//--------------------- .nv.constant0._Z34__kernel_fused_softmax_block_levelPfii --------------------------
	.section	.nv.constant0._Z34__kernel_fused_softmax_block_levelPfii,"a",@progbits
	.sectionflags	@""
	.align	4
.nv.constant0._Z34__kernel_fused_softmax_block_levelPfii:
	.zero		912


//--------------------- .nv.constant0._Z33__kernel_fused_softmax_warp_levelPfii --------------------------
	.section	.nv.constant0._Z33__kernel_fused_softmax_warp_levelPfii,"a",@progbits
	.sectionflags	@""
	.align	4
.nv.constant0._Z33__kernel_fused_softmax_warp_levelPfii:
	.zero		912


//--------------------- SYMBOLS --------------------------

	.type		.nv.reservedSmem.offset0,@object
	.size		.nv.reservedSmem.offset0,0x4
	.type		.nv.reservedSmem.cap,@object
	.size		.nv.reservedSmem.cap,0x4
